	.target	sm_90a

	.elftype	@"ET_EXEC"


//--------------------- .note.nv.tkinfo           --------------------------
	.section	.note.nv.tkinfo,"",@"SHT_NOTE"
	.sectionflags	@"SHF_NOTE_NV_TKINFO"
	.tkinfo
        /*0018*/ 	.word	0x00000002
        /*0030*/ 	.string	""
        /*0030*/ 	.string	"ptxas"
        /*0030*/ 	.string	"Cuda compilation tools, release 13.0, V13.0.88"
        /*0030*/ 	.string	"Build cuda_13.0.r13.0/compiler.36424714_0"
        /*0030*/ 	.string	"-arch sm_90a -m 64 "



//--------------------- .note.nv.cuinfo           --------------------------
	.section	.note.nv.cuinfo,"",@"SHT_NOTE"
	.sectionflags	@"SHF_NOTE_NV_CUINFO"
        /*0018*/ 	.short	0x0002
        /*001a*/ 	.short	0x005a
        /*001c*/ 	.short	0x0082
	.zero		2


//--------------------- .nv.info                  --------------------------
	.section	.nv.info,"",@"SHT_CUDA_INFO"
	.align	4


	//----- nvinfo : EIATTR_REGCOUNT
	.align		4
        /*0000*/ 	.byte	0x04, 0x2f
        /*0002*/ 	.short	(.L_15 - .L_14)
	.align		4
.L_14:
        /*0004*/ 	.word	index@(_ZN7cutlass13device_kernelINS_4gemm6kernel13GemmUniversalIN4cute5tupleIJiiiiEEENS1_10collective13CollectiveMmaINS1_34MainloopSm90TmaGmmaWarpSpecializedILi18ENS5_IJNS4_1CILi1EEESB_SB_EEENS1_35KernelTmaWarpSpecializedCooperativeEEENS5_IJNSA_ILi128EEENSA_ILi64EEENSA_ILi32EEEEEENS_10bfloat16_tENS5_IJlSB_lEEESJ_SK_NS4_8TiledMMAINS4_8MMA_AtomIJNS4_4SM904GMMA27MMA_64x64x16_F32BF16BF16_SSILNSO_5MajorE0ELSQ_0ELNSO_7ScaleInE1ELSR_1EEEEEENS4_6LayoutINS5_IJNSA_ILi2EEESB_SB_EEENS5_IJSB_NSA_ILi0EEESX_EEEEENS5_IJNS4_10UnderscoreES10_S10_EEEEENS4_13SM90_TMA_LOADENS4_14ComposedLayoutINS4_7SwizzleILi2ELi4ELi3EEENS4_18smem_ptr_flag_bitsILi16EEENSU_INS5_IJNSA_ILi8EEESH_EEENS5_IJSH_SB_EEEEEEEvNS4_8identityES13_S1D_vS1E_EENS_8epilogue10collective6detail29Sm90TmaWarpSpecializedAdapterINS1H_15DefaultEpilogueISJ_SK_SK_NS1G_6thread17LinearCombinationISJ_Li1EffLNS1L_9ScaleType4KindE0ELNS_15FloatRoundStyleE2ESJ_EENS1_15EpilogueDefaultEEEEEvvEEEEvNT_6ParamsE)
        /*0008*/ 	.word	0x000000a8


	//----- nvinfo : EIATTR_FRAME_SIZE
	.align		4
.L_15:
        /*000c*/ 	.byte	0x04, 0x11
        /*000e*/ 	.short	(.L_17 - .L_16)
	.align		4
.L_16:
        /*0010*/ 	.word	index@(_ZN7cutlass13device_kernelINS_4gemm6kernel13GemmUniversalIN4cute5tupleIJiiiiEEENS1_10collective13CollectiveMmaINS1_34MainloopSm90TmaGmmaWarpSpecializedILi18ENS5_IJNS4_1CILi1EEESB_SB_EEENS1_35KernelTmaWarpSpecializedCooperativeEEENS5_IJNSA_ILi128EEENSA_ILi64EEENSA_ILi32EEEEEENS_10bfloat16_tENS5_IJlSB_lEEESJ_SK_NS4_8TiledMMAINS4_8MMA_AtomIJNS4_4SM904GMMA27MMA_64x64x16_F32BF16BF16_SSILNSO_5MajorE0ELSQ_0ELNSO_7ScaleInE1ELSR_1EEEEEENS4_6LayoutINS5_IJNSA_ILi2EEESB_SB_EEENS5_IJSB_NSA_ILi0EEESX_EEEEENS5_IJNS4_10UnderscoreES10_S10_EEEEENS4_13SM90_TMA_LOADENS4_14ComposedLayoutINS4_7SwizzleILi2ELi4ELi3EEENS4_18smem_ptr_flag_bitsILi16EEENSU_INS5_IJNSA_ILi8EEESH_EEENS5_IJSH_SB_EEEEEEEvNS4_8identityES13_S1D_vS1E_EENS_8epilogue10collective6detail29Sm90TmaWarpSpecializedAdapterINS1H_15DefaultEpilogueISJ_SK_SK_NS1G_6thread17LinearCombinationISJ_Li1EffLNS1L_9ScaleType4KindE0ELNS_15FloatRoundStyleE2ESJ_EENS1_15EpilogueDefaultEEEEEvvEEEEvNT_6ParamsE)
        /*0014*/ 	.word	0x00000000


	//----- nvinfo : EIATTR_MIN_STACK_SIZE
	.align		4
.L_17:
        /*0018*/ 	.byte	0x04, 0x12
        /*001a*/ 	.short	(.L_19 - .L_18)
	.align		4
.L_18:
        /*001c*/ 	.word	index@(_ZN7cutlass13device_kernelINS_4gemm6kernel13GemmUniversalIN4cute5tupleIJiiiiEEENS1_10collective13CollectiveMmaINS1_34MainloopSm90TmaGmmaWarpSpecializedILi18ENS5_IJNS4_1CILi1EEESB_SB_EEENS1_35KernelTmaWarpSpecializedCooperativeEEENS5_IJNSA_ILi128EEENSA_ILi64EEENSA_ILi32EEEEEENS_10bfloat16_tENS5_IJlSB_lEEESJ_SK_NS4_8TiledMMAINS4_8MMA_AtomIJNS4_4SM904GMMA27MMA_64x64x16_F32BF16BF16_SSILNSO_5MajorE0ELSQ_0ELNSO_7ScaleInE1ELSR_1EEEEEENS4_6LayoutINS5_IJNSA_ILi2EEESB_SB_EEENS5_IJSB_NSA_ILi0EEESX_EEEEENS5_IJNS4_10UnderscoreES10_S10_EEEEENS4_13SM90_TMA_LOADENS4_14ComposedLayoutINS4_7SwizzleILi2ELi4ELi3EEENS4_18smem_ptr_flag_bitsILi16EEENSU_INS5_IJNSA_ILi8EEESH_EEENS5_IJSH_SB_EEEEEEEvNS4_8identityES13_S1D_vS1E_EENS_8epilogue10collective6detail29Sm90TmaWarpSpecializedAdapterINS1H_15DefaultEpilogueISJ_SK_SK_NS1G_6thread17LinearCombinationISJ_Li1EffLNS1L_9ScaleType4KindE0ELNS_15FloatRoundStyleE2ESJ_EENS1_15EpilogueDefaultEEEEEvvEEEEvNT_6ParamsE)
        /*0020*/ 	.word	0x00000000
.L_19:


//--------------------- .nv.compat                --------------------------
	.section	.nv.compat,"",@"SHT_CUDA_COMPAT_INFO"
	.align	4
        /*0000*/ 	.byte	0x02, 0x09, 0x01, 0x00, 0x02, 0x02, 0x04, 0x00, 0x02, 0x05, 0x05, 0x00, 0x03, 0x07, 0x01, 0x01
        /*0010*/ 	.byte	0x02, 0x03, 0x01, 0x00, 0x02, 0x06, 0x01, 0x00, 0x04, 0x0b, 0x08, 0x00, 0x00, 0x00, 0x00, 0x00
        /*0020*/ 	.byte	0x00, 0x00, 0x00, 0x00


//--------------------- .nv.info._ZN7cutlass13device_kernelINS_4gemm6kernel13GemmUniversalIN4cute5tupleIJiiiiEEENS1_10collective13CollectiveMmaINS1_34MainloopSm90TmaGmmaWarpSpecializedILi18ENS5_IJNS4_1CILi1EEESB_SB_EEENS1_35KernelTmaWarpSpecializedCooperativeEEENS5_IJNSA_ILi128EEENSA_ILi64EEENSA_ILi32EEEEEENS_10bfloat16_tENS5_IJlSB_lEEESJ_SK_NS4_8TiledMMAINS4_8MMA_AtomIJNS4_4SM904GMMA27MMA_64x64x16_F32BF16BF16_SSILNSO_5MajorE0ELSQ_0ELNSO_7ScaleInE1ELSR_1EEEEEENS4_6LayoutINS5_IJNSA_ILi2EEESB_SB_EEENS5_IJSB_NSA_ILi0EEESX_EEEEENS5_IJNS4_10UnderscoreES10_S10_EEEEENS4_13SM90_TMA_LOADENS4_14ComposedLayoutINS4_7SwizzleILi2ELi4ELi3EEENS4_18smem_ptr_flag_bitsILi16EEENSU_INS5_IJNSA_ILi8EEESH_EEENS5_IJSH_SB_EEEEEEEvNS4_8identityES13_S1D_vS1E_EENS_8epilogue10collective6detail29Sm90TmaWarpSpecializedAdapterINS1H_15DefaultEpilogueISJ_SK_SK_NS1G_6thread17LinearCombinationISJ_Li1EffLNS1L_9ScaleType4KindE0ELNS_15FloatRoundStyleE2ESJ_EENS1_15EpilogueDefaultEEEEEvvEEEEvNT_6ParamsE --------------------------
	.section	.nv.info._ZN7cutlass13device_kernelINS_4gemm6kernel13GemmUniversalIN4cute5tupleIJiiiiEEENS1_10collective13CollectiveMmaINS1_34MainloopSm90TmaGmmaWarpSpecializedILi18ENS5_IJNS4_1CILi1EEESB_SB_EEENS1_35KernelTmaWarpSpecializedCooperativeEEENS5_IJNSA_ILi128EEENSA_ILi64EEENSA_ILi32EEEEEENS_10bfloat16_tENS5_IJlSB_lEEESJ_SK_NS4_8TiledMMAINS4_8MMA_AtomIJNS4_4SM904GMMA27MMA_64x64x16_F32BF16BF16_SSILNSO_5MajorE0ELSQ_0ELNSO_7ScaleInE1ELSR_1EEEEEENS4_6LayoutINS5_IJNSA_ILi2EEESB_SB_EEENS5_IJSB_NSA_ILi0EEESX_EEEEENS5_IJNS4_10UnderscoreES10_S10_EEEEENS4_13SM90_TMA_LOADENS4_14ComposedLayoutINS4_7SwizzleILi2ELi4ELi3EEENS4_18smem_ptr_flag_bitsILi16EEENSU_INS5_IJNSA_ILi8EEESH_EEENS5_IJSH_SB_EEEEEEEvNS4_8identityES13_S1D_vS1E_EENS_8epilogue10collective6detail29Sm90TmaWarpSpecializedAdapterINS1H_15DefaultEpilogueISJ_SK_SK_NS1G_6thread17LinearCombinationISJ_Li1EffLNS1L_9ScaleType4KindE0ELNS_15FloatRoundStyleE2ESJ_EENS1_15EpilogueDefaultEEEEEvvEEEEvNT_6ParamsE,"",@"SHT_CUDA_INFO"
	.sectionflags	@""
	.align	4


	//----- nvinfo : EIATTR_CUDA_API_VERSION
	.align		4
        /*0000*/ 	.byte	0x04, 0x37
        /*0002*/ 	.short	(.L_21 - .L_20)
.L_20:
        /*0004*/ 	.word	0x00000082


	//----- nvinfo : EIATTR_KPARAM_INFO
	.align		4
.L_21:
        /*0008*/ 	.byte	0x04, 0x17
        /*000a*/ 	.short	(.L_23 - .L_22)
.L_22:
        /*000c*/ 	.word	0x00000000
        /*0010*/ 	.short	0x0000
        /*0012*/ 	.short	0x0070
        /*0014*/ 	.byte	0x00, 0xf0, 0x01, 0x10


	//----- nvinfo : EIATTR_SPARSE_MMA_MASK
	.align		4
.L_23:
        /*0018*/ 	.byte	0x03, 0x50
        /*001a*/ 	.short	0x0000


	//----- nvinfo : EIATTR_MAXREG_COUNT
	.align		4
        /*001c*/ 	.byte	0x03, 0x1b
        /*001e*/ 	.short	0x00a8


	//----- nvinfo : EIATTR_NUM_BARRIERS
	.align		4
        /*0020*/ 	.byte	0x02, 0x4c
        /*0022*/ 	.byte	0x01
	.zero		1


	//----- nvinfo : EIATTR_EXTERNS
	.align		4
        /*0024*/ 	.byte	0x04, 0x0f
        /*0026*/ 	.short	(.L_25 - .L_24)


	//   ....[0]....
	.align		4
.L_24:
        /*0028*/ 	.word	index@(__assertfail)


	//----- nvinfo : EIATTR_MERCURY_ISA_VERSION
	.align		4
.L_25:
        /*002c*/ 	.byte	0x03, 0x5f
        /*002e*/ 	.short	0x0101


	//----- nvinfo : EIATTR_INT_WARP_WIDE_INSTR_OFFSETS
	.align		4
        /*0030*/ 	.byte	0x04, 0x31
        /*0032*/ 	.short	(.L_27 - .L_26)


	//   ....[0]....
.L_26:
        /*0034*/ 	.word	0x000005a0


	//   ....[1]....
        /*0038*/ 	.word	0x000005d0


	//   ....[2]....
        /*003c*/ 	.word	0x000006b0


	//----- nvinfo : EIATTR_COOP_GROUP_MASK_REGIDS
	.align		4
.L_27:
        /*0040*/ 	.byte	0x04, 0x29
        /*0042*/ 	.short	(.L_29 - .L_28)


	//   ....[0]....
.L_28:
        /*0044*/ 	.word	0xffffffff


	//   ....[1]....
        /*0048*/ 	.word	0xffffffff


	//   ....[2]....
        /*004c*/ 	.word	0xffffffff


	//   ....[3]....
        /*0050*/ 	.word	0xffffffff


	//   ....[4]....
        /*0054*/ 	.word	0xffffffff


	//----- nvinfo : EIATTR_COOP_GROUP_INSTR_OFFSETS
	.align		4
.L_29:
        /*0058*/ 	.byte	0x04, 0x28
        /*005a*/ 	.short	(.L_31 - .L_30)


	//   ....[0]....
.L_30:
        /*005c*/ 	.word	0x00000060


	//   ....[1]....
        /*0060*/ 	.word	0x00000070


	//   ....[2]....
        /*0064*/ 	.word	0x00000130


	//   ....[3]....
        /*0068*/ 	.word	0x000004b0


	//   ....[4]....
        /*006c*/ 	.word	0x00001160


	//----- nvinfo : EIATTR_REG_RECONFIG
	.align		4
.L_31:
        /*0070*/ 	.byte	0x01, 0x54
	.zero		2


	//----- nvinfo : EIATTR_SYSCALL_OFFSETS
	.align		4
        /*0074*/ 	.byte	0x04, 0x46
        /*0076*/ 	.short	(.L_33 - .L_32)


	//   ....[0]....
.L_32:
        /*0078*/ 	.word	0x00001320


	//----- nvinfo : EIATTR_MBARRIER_INSTR_OFFSETS
	.align		4
.L_33:
        /*007c*/ 	.byte	0x04, 0x39
        /*007e*/ 	.short	(.L_35 - .L_34)


	//   ....[0]....
.L_34:
        /*0080*/ 	.word	0x00000250
        /*0084*/ 	.word	0x000000ff
        /*0088*/ 	.word	0x00000000
        /*008c*/ 	.short	0x0100
        /*008e*/ 	.byte	0x08
	.zero		1


	//   ....[1]....
        /*0090*/ 	.word	0x00000260
        /*0094*/ 	.word	0x000000ff
        /*0098*/ 	.word	0x00000090
        /*009c*/ 	.short	0x0100
        /*009e*/ 	.byte	0x08
	.zero		1


	//   ....[2]....
        /*00a0*/ 	.word	0x00000270
        /*00a4*/ 	.word	0x000000ff
        /*00a8*/ 	.word	0x00000008
        /*00ac*/ 	.short	0x0100
        /*00ae*/ 	.byte	0x08
	.zero		1


	//   ....[3]....
        /*00b0*/ 	.word	0x00000280
        /*00b4*/ 	.word	0x000000ff
        /*00b8*/ 	.word	0x00000098
        /*00bc*/ 	.short	0x0100
        /*00be*/ 	.byte	0x08
	.zero		1


	//   ....[4]....
        /*00c0*/ 	.word	0x00000290
        /*00c4*/ 	.word	0x000000ff
        /*00c8*/ 	.word	0x00000010
        /*00cc*/ 	.short	0x0100
        /*00ce*/ 	.byte	0x08
	.zero		1


	//   ....[5]....
        /*00d0*/ 	.word	0x000002a0
        /*00d4*/ 	.word	0x000000ff
        /*00d8*/ 	.word	0x000000a0
        /*00dc*/ 	.short	0x0100
        /*00de*/ 	.byte	0x08
	.zero		1


	//   ....[6]....
        /*00e0*/ 	.word	0x000002b0
        /*00e4*/ 	.word	0x000000ff
        /*00e8*/ 	.word	0x00000018
        /*00ec*/ 	.short	0x0100
        /*00ee*/ 	.byte	0x08
	.zero		1


	//   ....[7]....
        /*00f0*/ 	.word	0x000002c0
        /*00f4*/ 	.word	0x000000ff
        /*00f8*/ 	.word	0x000000a8
        /*00fc*/ 	.short	0x0100
        /*00fe*/ 	.byte	0x08
	.zero		1


	//   ....[8]....
        /*0100*/ 	.word	0x000002d0
        /*0104*/ 	.word	0x000000ff
        /*0108*/ 	.word	0x00000020
        /*010c*/ 	.short	0x0100
        /*010e*/ 	.byte	0x08
	.zero		1


	//   ....[9]....
        /*0110*/ 	.word	0x000002e0
        /*0114*/ 	.word	0x000000ff
        /*0118*/ 	.word	0x000000b0
        /*011c*/ 	.short	0x0100
        /*011e*/ 	.byte	0x08
	.zero		1


	//   ....[10]....
        /*0120*/ 	.word	0x000002f0
        /*0124*/ 	.word	0x000000ff
        /*0128*/ 	.word	0x00000028
        /*012c*/ 	.short	0x0100
        /*012e*/ 	.byte	0x08
	.zero		1


	//   ....[11]....
        /*0130*/ 	.word	0x00000300
        /*0134*/ 	.word	0x000000ff
        /*0138*/ 	.word	0x000000b8
        /*013c*/ 	.short	0x0100
        /*013e*/ 	.byte	0x08
	.zero		1


	//   ....[12]....
        /*0140*/ 	.word	0x00000310
        /*0144*/ 	.word	0x000000ff
        /*0148*/ 	.word	0x00000030
        /*014c*/ 	.short	0x0100
        /*014e*/ 	.byte	0x08
	.zero		1


	//   ....[13]....
        /*0150*/ 	.word	0x00000320
        /*0154*/ 	.word	0x000000ff
        /*0158*/ 	.word	0x000000c0
        /*015c*/ 	.short	0x0100
        /*015e*/ 	.byte	0x08
	.zero		1


	//   ....[14]....
        /*0160*/ 	.word	0x00000330
        /*0164*/ 	.word	0x000000ff
        /*0168*/ 	.word	0x00000038
        /*016c*/ 	.short	0x0100
        /*016e*/ 	.byte	0x08
	.zero		1


	//   ....[15]....
        /*0170*/ 	.word	0x00000340
        /*0174*/ 	.word	0x000000ff
        /*0178*/ 	.word	0x000000c8
        /*017c*/ 	.short	0x0100
        /*017e*/ 	.byte	0x08
	.zero		1


	//   ....[16]....
        /*0180*/ 	.word	0x00000350
        /*0184*/ 	.word	0x000000ff
        /*0188*/ 	.word	0x00000040
        /*018c*/ 	.short	0x0100
        /*018e*/ 	.byte	0x08
	.zero		1


	//   ....[17]....
        /*0190*/ 	.word	0x00000360
        /*0194*/ 	.word	0x000000ff
        /*0198*/ 	.word	0x000000d0
        /*019c*/ 	.short	0x0100
        /*019e*/ 	.byte	0x08
	.zero		1


	//   ....[18]....
        /*01a0*/ 	.word	0x00000370
        /*01a4*/ 	.word	0x000000ff
        /*01a8*/ 	.word	0x00000048
        /*01ac*/ 	.short	0x0100
        /*01ae*/ 	.byte	0x08
	.zero		1


	//   ....[19]....
        /*01b0*/ 	.word	0x00000380
        /*01b4*/ 	.word	0x000000ff
        /*01b8*/ 	.word	0x000000d8
        /*01bc*/ 	.short	0x0100
        /*01be*/ 	.byte	0x08
	.zero		1


	//   ....[20]....
        /*01c0*/ 	.word	0x00000390
        /*01c4*/ 	.word	0x000000ff
        /*01c8*/ 	.word	0x00000050
        /*01cc*/ 	.short	0x0100
        /*01ce*/ 	.byte	0x08
	.zero		1


	//   ....[21]....
        /*01d0*/ 	.word	0x000003a0
        /*01d4*/ 	.word	0x000000ff
        /*01d8*/ 	.word	0x000000e0
        /*01dc*/ 	.short	0x0100
        /*01de*/ 	.byte	0x08
	.zero		1


	//   ....[22]....
        /*01e0*/ 	.word	0x000003b0
        /*01e4*/ 	.word	0x000000ff
        /*01e8*/ 	.word	0x00000058
        /*01ec*/ 	.short	0x0100
        /*01ee*/ 	.byte	0x08
	.zero		1


	//   ....[23]....
        /*01f0*/ 	.word	0x000003c0
        /*01f4*/ 	.word	0x000000ff
        /*01f8*/ 	.word	0x000000e8
        /*01fc*/ 	.short	0x0100
        /*01fe*/ 	.byte	0x08
	.zero		1


	//   ....[24]....
        /*0200*/ 	.word	0x000003d0
        /*0204*/ 	.word	0x000000ff
        /*0208*/ 	.word	0x00000060
        /*020c*/ 	.short	0x0100
        /*020e*/ 	.byte	0x08
	.zero		1


	//   ....[25]....
        /*0210*/ 	.word	0x000003e0
        /*0214*/ 	.word	0x000000ff
        /*0218*/ 	.word	0x000000f0
        /*021c*/ 	.short	0x0100
        /*021e*/ 	.byte	0x08
	.zero		1


	//   ....[26]....
        /*0220*/ 	.word	0x000003f0
        /*0224*/ 	.word	0x000000ff
        /*0228*/ 	.word	0x00000068
        /*022c*/ 	.short	0x0100
        /*022e*/ 	.byte	0x08
	.zero		1


	//   ....[27]....
        /*0230*/ 	.word	0x00000400
        /*0234*/ 	.word	0x000000ff
        /*0238*/ 	.word	0x000000f8
        /*023c*/ 	.short	0x0100
        /*023e*/ 	.byte	0x08
	.zero		1


	//   ....[28]....
        /*0240*/ 	.word	0x00000410
        /*0244*/ 	.word	0x000000ff
        /*0248*/ 	.word	0x00000070
        /*024c*/ 	.short	0x0100
        /*024e*/ 	.byte	0x08
	.zero		1


	//   ....[29]....
        /*0250*/ 	.word	0x00000420
        /*0254*/ 	.word	0x000000ff
        /*0258*/ 	.word	0x00000100
        /*025c*/ 	.short	0x0100
        /*025e*/ 	.byte	0x08
	.zero		1


	//   ....[30]....
        /*0260*/ 	.word	0x00000430
        /*0264*/ 	.word	0x000000ff
        /*0268*/ 	.word	0x00000078
        /*026c*/ 	.short	0x0100
        /*026e*/ 	.byte	0x08
	.zero		1


	//   ....[31]....
        /*0270*/ 	.word	0x00000440
        /*0274*/ 	.word	0x000000ff
        /*0278*/ 	.word	0x00000108
        /*027c*/ 	.short	0x0100
        /*027e*/ 	.byte	0x08
	.zero		1


	//   ....[32]....
        /*0280*/ 	.word	0x00000450
        /*0284*/ 	.word	0x000000ff
        /*0288*/ 	.word	0x00000080
        /*028c*/ 	.short	0x0100
        /*028e*/ 	.byte	0x08
	.zero		1


	//   ....[33]....
        /*0290*/ 	.word	0x00000460
        /*0294*/ 	.word	0x000000ff
        /*0298*/ 	.word	0x00000110
        /*029c*/ 	.short	0x0100
        /*029e*/ 	.byte	0x08
	.zero		1


	//   ....[34]....
        /*02a0*/ 	.word	0x00000470
        /*02a4*/ 	.word	0x000000ff
        /*02a8*/ 	.word	0x00000088
        /*02ac*/ 	.short	0x0100
        /*02ae*/ 	.byte	0x08
	.zero		1


	//   ....[35]....
        /*02b0*/ 	.word	0x00000480
        /*02b4*/ 	.word	0x000000ff
        /*02b8*/ 	.word	0x00000118
        /*02bc*/ 	.short	0x0100
        /*02be*/ 	.byte	0x08
	.zero		1


	//   ....[36]....
        /*02c0*/ 	.word	0x00000720
        /*02c4*/ 	.word	0x000000ff
        /*02c8*/ 	.word	0x00000130
        /*02cc*/ 	.short	0x0100
        /*02ce*/ 	.byte	0x06
	.zero		1


	//   ....[37]....
        /*02d0*/ 	.word	0x00000780
        /*02d4*/ 	.word	0x000000ff
        /*02d8*/ 	.word	0x00000138
        /*02dc*/ 	.short	0x0100
        /*02de*/ 	.byte	0x06
	.zero		1


	//   ....[38]....
        /*02e0*/ 	.word	0x000013a0
        /*02e4*/ 	.word	0x00000003
        /*02e8*/ 	.word	0x00000000
        /*02ec*/ 	.short	0x010a
        /*02ee*/ 	.byte	0x3f
	.zero		1


	//   ....[39]....
        /*02f0*/ 	.word	0x000013e0
        /*02f4*/ 	.word	0x00000003
        /*02f8*/ 	.word	0x00000000
        /*02fc*/ 	.short	0x010a
        /*02fe*/ 	.byte	0x3f
	.zero		1


	//   ....[40]....
        /*0300*/ 	.word	0x00001680
        /*0304*/ 	.word	0x000000ff
        /*0308*/ 	.word	0x00000000
        /*030c*/ 	.short	0x010a
        /*030e*/ 	.byte	0x04
	.zero		1


	//   ....[41]....
        /*0310*/ 	.word	0x000016c0
        /*0314*/ 	.word	0x000000ff
        /*0318*/ 	.word	0x00000000
        /*031c*/ 	.short	0x010a
        /*031e*/ 	.byte	0x04
	.zero		1


	//   ....[42]....
        /*0320*/ 	.word	0x00001820
        /*0324*/ 	.word	0x000000ff
        /*0328*/ 	.word	0x00000000
        /*032c*/ 	.short	0x0101
        /*032e*/ 	.byte	0x04
	.zero		1


	//   ....[43]....
        /*0330*/ 	.word	0x00001a20
        /*0334*/ 	.word	0x000000ff
        /*0338*/ 	.word	0x00000000
        /*033c*/ 	.short	0x0101
        /*033e*/ 	.byte	0x06
	.zero		1


	//   ....[44]....
        /*0340*/ 	.word	0x00004fb0
        /*0344*/ 	.word	0x0000000e
        /*0348*/ 	.word	0x00000090
        /*034c*/ 	.short	0x010a
        /*034e*/ 	.byte	0x3f
	.zero		1


	//   ....[45]....
        /*0350*/ 	.word	0x00005330
        /*0354*/ 	.word	0x00000006
        /*0358*/ 	.word	0x00000138
        /*035c*/ 	.short	0x0101
        /*035e*/ 	.byte	0x3f
	.zero		1


	//   ....[46]....
        /*0360*/ 	.word	0x00005a60
        /*0364*/ 	.word	0x00000007
        /*0368*/ 	.word	0x00000000
        /*036c*/ 	.short	0x010a
        /*036e*/ 	.byte	0x3f
	.zero		1


	//   ....[47]....
        /*0370*/ 	.word	0x00005ae0
        /*0374*/ 	.word	0x00000009
        /*0378*/ 	.word	0x00000000
        /*037c*/ 	.short	0x010a
        /*037e*/ 	.byte	0x3f
	.zero		1


	//   ....[48]....
        /*0380*/ 	.word	0x00005b70
        /*0384*/ 	.word	0x00000006
        /*0388*/ 	.word	0x00000000
        /*038c*/ 	.short	0x010a
        /*038e*/ 	.byte	0x3f
	.zero		1


	//   ....[49]....
        /*0390*/ 	.word	0x00005c00
        /*0394*/ 	.word	0x00000009
        /*0398*/ 	.word	0x00000000
        /*039c*/ 	.short	0x010a
        /*039e*/ 	.byte	0x3f
	.zero		1


	//   ....[50]....
        /*03a0*/ 	.word	0x00005c90
        /*03a4*/ 	.word	0x00000006
        /*03a8*/ 	.word	0x00000000
        /*03ac*/ 	.short	0x010a
        /*03ae*/ 	.byte	0x3f
	.zero		1


	//   ....[51]....
        /*03b0*/ 	.word	0x00005d20
        /*03b4*/ 	.word	0x00000009
        /*03b8*/ 	.word	0x00000000
        /*03bc*/ 	.short	0x010a
        /*03be*/ 	.byte	0x3f
	.zero		1


	//   ....[52]....
        /*03c0*/ 	.word	0x00005db0
        /*03c4*/ 	.word	0x00000006
        /*03c8*/ 	.word	0x00000000
        /*03cc*/ 	.short	0x010a
        /*03ce*/ 	.byte	0x3f
	.zero		1


	//   ....[53]....
        /*03d0*/ 	.word	0x00005e40
        /*03d4*/ 	.word	0x00000009
        /*03d8*/ 	.word	0x00000000
        /*03dc*/ 	.short	0x010a
        /*03de*/ 	.byte	0x3f
	.zero		1


	//   ....[54]....
        /*03e0*/ 	.word	0x00005ed0
        /*03e4*/ 	.word	0x00000006
        /*03e8*/ 	.word	0x00000000
        /*03ec*/ 	.short	0x010a
        /*03ee*/ 	.byte	0x3f
	.zero		1


	//   ....[55]....
        /*03f0*/ 	.word	0x00005f60
        /*03f4*/ 	.word	0x00000009
        /*03f8*/ 	.word	0x00000000
        /*03fc*/ 	.short	0x010a
        /*03fe*/ 	.byte	0x3f
	.zero		1


	//   ....[56]....
        /*0400*/ 	.word	0x00005ff0
        /*0404*/ 	.word	0x00000006
        /*0408*/ 	.word	0x00000000
        /*040c*/ 	.short	0x010a
        /*040e*/ 	.byte	0x3f
	.zero		1


	//   ....[57]....
        /*0410*/ 	.word	0x00006080
        /*0414*/ 	.word	0x00000009
        /*0418*/ 	.word	0x00000000
        /*041c*/ 	.short	0x010a
        /*041e*/ 	.byte	0x3f
	.zero		1


	//   ....[58]....
        /*0420*/ 	.word	0x00006110
        /*0424*/ 	.word	0x00000006
        /*0428*/ 	.word	0x00000000
        /*042c*/ 	.short	0x010a
        /*042e*/ 	.byte	0x3f
	.zero		1


	//   ....[59]....
        /*0430*/ 	.word	0x000061a0
        /*0434*/ 	.word	0x00000009
        /*0438*/ 	.word	0x00000000
        /*043c*/ 	.short	0x010a
        /*043e*/ 	.byte	0x3f
	.zero		1


	//   ....[60]....
        /*0440*/ 	.word	0x00006230
        /*0444*/ 	.word	0x00000006
        /*0448*/ 	.word	0x00000000
        /*044c*/ 	.short	0x010a
        /*044e*/ 	.byte	0x3f
	.zero		1


	//   ....[61]....
        /*0450*/ 	.word	0x000062c0
        /*0454*/ 	.word	0x00000009
        /*0458*/ 	.word	0x00000000
        /*045c*/ 	.short	0x010a
        /*045e*/ 	.byte	0x3f
	.zero		1


	//   ....[62]....
        /*0460*/ 	.word	0x00006350
        /*0464*/ 	.word	0x00000006
        /*0468*/ 	.word	0x00000000
        /*046c*/ 	.short	0x010a
        /*046e*/ 	.byte	0x3f
	.zero		1


	//   ....[63]....
        /*0470*/ 	.word	0x000063e0
        /*0474*/ 	.word	0x00000003
        /*0478*/ 	.word	0x00000000
        /*047c*/ 	.short	0x010a
        /*047e*/ 	.byte	0x3f
	.zero		1


	//   ....[64]....
        /*0480*/ 	.word	0x00006440
        /*0484*/ 	.word	0x00000003
        /*0488*/ 	.word	0x00000000
        /*048c*/ 	.short	0x010a
        /*048e*/ 	.byte	0x3f
	.zero		1


	//   ....[65]....
        /*0490*/ 	.word	0x000064a0
        /*0494*/ 	.word	0x00000004
        /*0498*/ 	.word	0x00000000
        /*049c*/ 	.short	0x010a
        /*049e*/ 	.byte	0x3f
	.zero		1


	//   ....[66]....
        /*04a0*/ 	.word	0x00006570
        /*04a4*/ 	.word	0x0000000e
        /*04a8*/ 	.word	0x00000090
        /*04ac*/ 	.short	0x010a
        /*04ae*/ 	.byte	0x3f
	.zero		1


	//   ....[67]....
        /*04b0*/ 	.word	0x00006640
        /*04b4*/ 	.word	0x00000007
        /*04b8*/ 	.word	0x00000000
        /*04bc*/ 	.short	0x010a
        /*04be*/ 	.byte	0x3f
	.zero		1


	//   ....[68]....
        /*04c0*/ 	.word	0x00006690
        /*04c4*/ 	.word	0x00000009
        /*04c8*/ 	.word	0x00000000
        /*04cc*/ 	.short	0x010a
        /*04ce*/ 	.byte	0x3f
	.zero		1


	//   ....[69]....
        /*04d0*/ 	.word	0x000066e0
        /*04d4*/ 	.word	0x00000006
        /*04d8*/ 	.word	0x00000000
        /*04dc*/ 	.short	0x010a
        /*04de*/ 	.byte	0x3f
	.zero		1


	//   ....[70]....
        /*04e0*/ 	.word	0x00006730
        /*04e4*/ 	.word	0x00000009
        /*04e8*/ 	.word	0x00000000
        /*04ec*/ 	.short	0x010a
        /*04ee*/ 	.byte	0x3f
	.zero		1


	//   ....[71]....
        /*04f0*/ 	.word	0x00006780
        /*04f4*/ 	.word	0x00000006
        /*04f8*/ 	.word	0x00000000
        /*04fc*/ 	.short	0x010a
        /*04fe*/ 	.byte	0x3f
	.zero		1


	//   ....[72]....
        /*0500*/ 	.word	0x000067d0
        /*0504*/ 	.word	0x00000009
        /*0508*/ 	.word	0x00000000
        /*050c*/ 	.short	0x010a
        /*050e*/ 	.byte	0x3f
	.zero		1


	//   ....[73]....
        /*0510*/ 	.word	0x00006820
        /*0514*/ 	.word	0x00000006
        /*0518*/ 	.word	0x00000000
        /*051c*/ 	.short	0x010a
        /*051e*/ 	.byte	0x3f
	.zero		1


	//   ....[74]....
        /*0520*/ 	.word	0x00006870
        /*0524*/ 	.word	0x00000009
        /*0528*/ 	.word	0x00000000
        /*052c*/ 	.short	0x010a
        /*052e*/ 	.byte	0x3f
	.zero		1


	//   ....[75]....
        /*0530*/ 	.word	0x000068c0
        /*0534*/ 	.word	0x00000006
        /*0538*/ 	.word	0x00000000
        /*053c*/ 	.short	0x010a
        /*053e*/ 	.byte	0x3f
	.zero		1


	//   ....[76]....
        /*0540*/ 	.word	0x00006910
        /*0544*/ 	.word	0x00000009
        /*0548*/ 	.word	0x00000000
        /*054c*/ 	.short	0x010a
        /*054e*/ 	.byte	0x3f
	.zero		1


	//   ....[77]....
        /*0550*/ 	.word	0x00006960
        /*0554*/ 	.word	0x00000006
        /*0558*/ 	.word	0x00000000
        /*055c*/ 	.short	0x010a
        /*055e*/ 	.byte	0x3f
	.zero		1


	//   ....[78]....
        /*0560*/ 	.word	0x000069b0
        /*0564*/ 	.word	0x00000009
        /*0568*/ 	.word	0x00000000
        /*056c*/ 	.short	0x010a
        /*056e*/ 	.byte	0x3f
	.zero		1


	//   ....[79]....
        /*0570*/ 	.word	0x00006a00
        /*0574*/ 	.word	0x00000006
        /*0578*/ 	.word	0x00000000
        /*057c*/ 	.short	0x010a
        /*057e*/ 	.byte	0x3f
	.zero		1


	//   ....[80]....
        /*0580*/ 	.word	0x00006a50
        /*0584*/ 	.word	0x00000009
        /*0588*/ 	.word	0x00000000
        /*058c*/ 	.short	0x010a
        /*058e*/ 	.byte	0x3f
	.zero		1


	//   ....[81]....
        /*0590*/ 	.word	0x00006aa0
        /*0594*/ 	.word	0x00000006
        /*0598*/ 	.word	0x00000000
        /*059c*/ 	.short	0x010a
        /*059e*/ 	.byte	0x3f
	.zero		1


	//   ....[82]....
        /*05a0*/ 	.word	0x00006af0
        /*05a4*/ 	.word	0x00000009
        /*05a8*/ 	.word	0x00000000
        /*05ac*/ 	.short	0x010a
        /*05ae*/ 	.byte	0x3f
	.zero		1


	//   ....[83]....
        /*05b0*/ 	.word	0x00006b40
        /*05b4*/ 	.word	0x00000006
        /*05b8*/ 	.word	0x00000000
        /*05bc*/ 	.short	0x010a
        /*05be*/ 	.byte	0x3f
	.zero		1


	//----- nvinfo : EIATTR_NUM_MBARRIERS
	.align		4
.L_35:
        /*05c0*/ 	.byte	0x03, 0x38
        /*05c2*/ 	.short	0x0026


	//----- nvinfo : EIATTR_EXIT_INSTR_OFFSETS
	.align		4
        /*05c4*/ 	.byte	0x04, 0x1c
        /*05c6*/ 	.short	(.L_37 - .L_36)


	//   ....[0]....
.L_36:
        /*05c8*/ 	.word	0x000007d0


	//   ....[1]....
        /*05cc*/ 	.word	0x00001090


	//   ....[2]....
        /*05d0*/ 	.word	0x00004620


	//   ....[3]....
        /*05d4*/ 	.word	0x00004c50


	//   ....[4]....
        /*05d8*/ 	.word	0x00006430


	//----- nvinfo : EIATTR_MAX_THREADS
	.align		4
.L_37:
        /*05dc*/ 	.byte	0x04, 0x05
        /*05de*/ 	.short	(.L_39 - .L_38)
.L_38:
        /*05e0*/ 	.word	0x00000180
        /*05e4*/ 	.word	0x00000001
        /*05e8*/ 	.word	0x00000001


	//----- nvinfo : EIATTR_CRS_STACK_SIZE
	.align		4
.L_39:
        /*05ec*/ 	.byte	0x04, 0x1e
        /*05ee*/ 	.short	(.L_41 - .L_40)
.L_40:
        /*05f0*/ 	.word	0x00000000


	//----- nvinfo : EIATTR_CBANK_PARAM_SIZE
	.align		4
.L_41:
        /*05f4*/ 	.byte	0x03, 0x19
        /*05f6*/ 	.short	0x0470


	//----- nvinfo : EIATTR_PARAM_CBANK
	.align		4
        /*05f8*/ 	.byte	0x04, 0x0a
        /*05fa*/ 	.short	(.L_43 - .L_42)
	.align		4
.L_42:
        /*05fc*/ 	.word	index@(.nv.constant0._ZN7cutlass13device_kernelINS_4gemm6kernel13GemmUniversalIN4cute5tupleIJiiiiEEENS1_10collective13CollectiveMmaINS1_34MainloopSm90TmaGmmaWarpSpecializedILi18ENS5_IJNS4_1CILi1EEESB_SB_EEENS1_35KernelTmaWarpSpecializedCooperativeEEENS5_IJNSA_ILi128EEENSA_ILi64EEENSA_ILi32EEEEEENS_10bfloat16_tENS5_IJlSB_lEEESJ_SK_NS4_8TiledMMAINS4_8MMA_AtomIJNS4_4SM904GMMA27MMA_64x64x16_F32BF16BF16_SSILNSO_5MajorE0ELSQ_0ELNSO_7ScaleInE1ELSR_1EEEEEENS4_6LayoutINS5_IJNSA_ILi2EEESB_SB_EEENS5_IJSB_NSA_ILi0EEESX_EEEEENS5_IJNS4_10UnderscoreES10_S10_EEEEENS4_13SM90_TMA_LOADENS4_14ComposedLayoutINS4_7SwizzleILi2ELi4ELi3EEENS4_18smem_ptr_flag_bitsILi16EEENSU_INS5_IJNSA_ILi8EEESH_EEENS5_IJSH_SB_EEEEEEEvNS4_8identityES13_S1D_vS1E_EENS_8epilogue10collective6detail29Sm90TmaWarpSpecializedAdapterINS1H_15DefaultEpilogueISJ_SK_SK_NS1G_6thread17LinearCombinationISJ_Li1EffLNS1L_9ScaleType4KindE0ELNS_15FloatRoundStyleE2ESJ_EENS1_15EpilogueDefaultEEEEEvvEEEEvNT_6ParamsE)
        /*0600*/ 	.short	0x0210
        /*0602*/ 	.short	0x0470


	//----- nvinfo : EIATTR_SW_WAR
	.align		4
.L_43:
        /*0604*/ 	.byte	0x04, 0x36
        /*0606*/ 	.short	(.L_45 - .L_44)
.L_44:
        /*0608*/ 	.word	0x00000008
.L_45:


//--------------------- .nv.callgraph             --------------------------
	.section	.nv.callgraph,"",@"SHT_CUDA_CALLGRAPH"
	.align	4
	.sectionentsize	8
	.align		4
        /*0000*/ 	.word	0x00000000
	.align		4
        /*0004*/ 	.word	0xffffffff
	.align		4
        /*0008*/ 	.word	index@(_ZN7cutlass13device_kernelINS_4gemm6kernel13GemmUniversalIN4cute5tupleIJiiiiEEENS1_10collective13CollectiveMmaINS1_34MainloopSm90TmaGmmaWarpSpecializedILi18ENS5_IJNS4_1CILi1EEESB_SB_EEENS1_35KernelTmaWarpSpecializedCooperativeEEENS5_IJNSA_ILi128EEENSA_ILi64EEENSA_ILi32EEEEEENS_10bfloat16_tENS5_IJlSB_lEEESJ_SK_NS4_8TiledMMAINS4_8MMA_AtomIJNS4_4SM904GMMA27MMA_64x64x16_F32BF16BF16_SSILNSO_5MajorE0ELSQ_0ELNSO_7ScaleInE1ELSR_1EEEEEENS4_6LayoutINS5_IJNSA_ILi2EEESB_SB_EEENS5_IJSB_NSA_ILi0EEESX_EEEEENS5_IJNS4_10UnderscoreES10_S10_EEEEENS4_13SM90_TMA_LOADENS4_14ComposedLayoutINS4_7SwizzleILi2ELi4ELi3EEENS4_18smem_ptr_flag_bitsILi16EEENSU_INS5_IJNSA_ILi8EEESH_EEENS5_IJSH_SB_EEEEEEEvNS4_8identityES13_S1D_vS1E_EENS_8epilogue10collective6detail29Sm90TmaWarpSpecializedAdapterINS1H_15DefaultEpilogueISJ_SK_SK_NS1G_6thread17LinearCombinationISJ_Li1EffLNS1L_9ScaleType4KindE0ELNS_15FloatRoundStyleE2ESJ_EENS1_15EpilogueDefaultEEEEEvvEEEEvNT_6ParamsE)
	.align		4
        /*000c*/ 	.word	index@(__assertfail)
	.align		4
        /*0010*/ 	.word	0x00000000
	.align		4
        /*0014*/ 	.word	0xfffffffe
	.align		4
        /*0018*/ 	.word	0x00000000
	.align		4
        /*001c*/ 	.word	0xfffffffd
	.align		4
        /*0020*/ 	.word	0x00000000
	.align		4
        /*0024*/ 	.word	0xfffffffc


//--------------------- .nv.constant4             --------------------------
	.section	.nv.constant4,"a",@progbits
	.align	8
	.align		8
.nv.constant4:
        /*0000*/ 	.dword	__assertfail
	.align		8
        /*0008*/ 	.dword	__unnamed_1
	.align		8
        /*0010*/ 	.dword	_ZN40_INTERNAL_eb5103a0_4_k_cu_f3567669_210784cuda3std3__45__cpo5beginE
	.align		8
        /*0018*/ 	.dword	_ZN40_INTERNAL_eb5103a0_4_k_cu_f3567669_210784cuda3std3__45__cpo3endE
	.align		8
        /*0020*/ 	.dword	_ZN40_INTERNAL_eb5103a0_4_k_cu_f3567669_210784cuda3std3__45__cpo6cbeginE
	.align		8
        /*0028*/ 	.dword	_ZN40_INTERNAL_eb5103a0_4_k_cu_f3567669_210784cuda3std3__45__cpo4cendE
	.align		8
        /*0030*/ 	.dword	_ZN40_INTERNAL_eb5103a0_4_k_cu_f3567669_210784cuda3std3__442_GLOBAL__N__eb5103a0_4_k_cu_f3567669_210786ignoreE
	.align		8
        /*0038*/ 	.dword	_ZN40_INTERNAL_eb5103a0_4_k_cu_f3567669_210784cuda3std3__419piecewise_constructE
	.align		8
        /*0040*/ 	.dword	_ZN40_INTERNAL_eb5103a0_4_k_cu_f3567669_210784cuda3std3__48in_placeE
	.align		8
        /*0048*/ 	.dword	_ZN40_INTERNAL_eb5103a0_4_k_cu_f3567669_210784cuda3std6ranges3__45__cpo4swapE
	.align		8
        /*0050*/ 	.dword	_ZN40_INTERNAL_eb5103a0_4_k_cu_f3567669_210784cuda3std6ranges3__45__cpo9iter_moveE
	.align		8
        /*0058*/ 	.dword	_ZN40_INTERNAL_eb5103a0_4_k_cu_f3567669_210784cute7productE
	.align		8
        /*0060*/ 	.dword	_ZN40_INTERNAL_eb5103a0_4_k_cu_f3567669_210784cute1_E
	.align		8
        /*0068*/ 	.dword	$str$22
	.align		8
        /*0070*/ 	.dword	$str$23


//--------------------- .text._ZN7cutlass13device_kernelINS_4gemm6kernel13GemmUniversalIN4cute5tupleIJiiiiEEENS1_10collective13CollectiveMmaINS1_34MainloopSm90TmaGmmaWarpSpecializedILi18ENS5_IJNS4_1CILi1EEESB_SB_EEENS1_35KernelTmaWarpSpecializedCooperativeEEENS5_IJNSA_ILi128EEENSA_ILi64EEENSA_ILi32EEEEEENS_10bfloat16_tENS5_IJlSB_lEEESJ_SK_NS4_8TiledMMAINS4_8MMA_AtomIJNS4_4SM904GMMA27MMA_64x64x16_F32BF16BF16_SSILNSO_5MajorE0ELSQ_0ELNSO_7ScaleInE1ELSR_1EEEEEENS4_6LayoutINS5_IJNSA_ILi2EEESB_SB_EEENS5_IJSB_NSA_ILi0EEESX_EEEEENS5_IJNS4_10UnderscoreES10_S10_EEEEENS4_13SM90_TMA_LOADENS4_14ComposedLayoutINS4_7SwizzleILi2ELi4ELi3EEENS4_18smem_ptr_flag_bitsILi16EEENSU_INS5_IJNSA_ILi8EEESH_EEENS5_IJSH_SB_EEEEEEEvNS4_8identityES13_S1D_vS1E_EENS_8epilogue10collective6detail29Sm90TmaWarpSpecializedAdapterINS1H_15DefaultEpilogueISJ_SK_SK_NS1G_6thread17LinearCombinationISJ_Li1EffLNS1L_9ScaleType4KindE0ELNS_15FloatRoundStyleE2ESJ_EENS1_15EpilogueDefaultEEEEEvvEEEEvNT_6ParamsE --------------------------
	.section	.text._ZN7cutlass13device_kernelINS_4gemm6kernel13GemmUniversalIN4cute5tupleIJiiiiEEENS1_10collective13CollectiveMmaINS1_34MainloopSm90TmaGmmaWarpSpecializedILi18ENS5_IJNS4_1CILi1EEESB_SB_EEENS1_35KernelTmaWarpSpecializedCooperativeEEENS5_IJNSA_ILi128EEENSA_ILi64EEENSA_ILi32EEEEEENS_10bfloat16_tENS5_IJlSB_lEEESJ_SK_NS4_8TiledMMAINS4_8MMA_AtomIJNS4_4SM904GMMA27MMA_64x64x16_F32BF16BF16_SSILNSO_5MajorE0ELSQ_0ELNSO_7ScaleInE1ELSR_1EEEEEENS4_6LayoutINS5_IJNSA_ILi2EEESB_SB_EEENS5_IJSB_NSA_ILi0EEESX_EEEEENS5_IJNS4_10UnderscoreES10_S10_EEEEENS4_13SM90_TMA_LOADENS4_14ComposedLayoutINS4_7SwizzleILi2ELi4ELi3EEENS4_18smem_ptr_flag_bitsILi16EEENSU_INS5_IJNSA_ILi8EEESH_EEENS5_IJSH_SB_EEEEEEEvNS4_8identityES13_S1D_vS1E_EENS_8epilogue10collective6detail29Sm90TmaWarpSpecializedAdapterINS1H_15DefaultEpilogueISJ_SK_SK_NS1G_6thread17LinearCombinationISJ_Li1EffLNS1L_9ScaleType4KindE0ELNS_15FloatRoundStyleE2ESJ_EENS1_15EpilogueDefaultEEEEEvvEEEEvNT_6ParamsE,"ax",@progbits
	.align	128
.text._ZN7cutlass13device_kernelINS_4gemm6kernel13GemmUniversalIN4cute5tupleIJiiiiEEENS1_10collective13CollectiveMmaINS1_34MainloopSm90TmaGmmaWarpSpecializedILi18ENS5_IJNS4_1CILi1EEESB_SB_EEENS1_35KernelTmaWarpSpecializedCooperativeEEENS5_IJNSA_ILi128EEENSA_ILi64EEENSA_ILi32EEEEEENS_10bfloat16_tENS5_IJlSB_lEEESJ_SK_NS4_8TiledMMAINS4_8MMA_AtomIJNS4_4SM904GMMA27MMA_64x64x16_F32BF16BF16_SSILNSO_5MajorE0ELSQ_0ELNSO_7ScaleInE1ELSR_1EEEEEENS4_6LayoutINS5_IJNSA_ILi2EEESB_SB_EEENS5_IJSB_NSA_ILi0EEESX_EEEEENS5_IJNS4_10UnderscoreES10_S10_EEEEENS4_13SM90_TMA_LOADENS4_14ComposedLayoutINS4_7SwizzleILi2ELi4ELi3EEENS4_18smem_ptr_flag_bitsILi16EEENSU_INS5_IJNSA_ILi8EEESH_EEENS5_IJSH_SB_EEEEEEEvNS4_8identityES13_S1D_vS1E_EENS_8epilogue10collective6detail29Sm90TmaWarpSpecializedAdapterINS1H_15DefaultEpilogueISJ_SK_SK_NS1G_6thread17LinearCombinationISJ_Li1EffLNS1L_9ScaleType4KindE0ELNS_15FloatRoundStyleE2ESJ_EENS1_15EpilogueDefaultEEEEEvvEEEEvNT_6ParamsE:
        .type           _ZN7cutlass13device_kernelINS_4gemm6kernel13GemmUniversalIN4cute5tupleIJiiiiEEENS1_10collective13CollectiveMmaINS1_34MainloopSm90TmaGmmaWarpSpecializedILi18ENS5_IJNS4_1CILi1EEESB_SB_EEENS1_35KernelTmaWarpSpecializedCooperativeEEENS5_IJNSA_ILi128EEENSA_ILi64EEENSA_ILi32EEEEEENS_10bfloat16_tENS5_IJlSB_lEEESJ_SK_NS4_8TiledMMAINS4_8MMA_AtomIJNS4_4SM904GMMA27MMA_64x64x16_F32BF16BF16_SSILNSO_5MajorE0ELSQ_0ELNSO_7ScaleInE1ELSR_1EEEEEENS4_6LayoutINS5_IJNSA_ILi2EEESB_SB_EEENS5_IJSB_NSA_ILi0EEESX_EEEEENS5_IJNS4_10UnderscoreES10_S10_EEEEENS4_13SM90_TMA_LOADENS4_14ComposedLayoutINS4_7SwizzleILi2ELi4ELi3EEENS4_18smem_ptr_flag_bitsILi16EEENSU_INS5_IJNSA_ILi8EEESH_EEENS5_IJSH_SB_EEEEEEEvNS4_8identityES13_S1D_vS1E_EENS_8epilogue10collective6detail29Sm90TmaWarpSpecializedAdapterINS1H_15DefaultEpilogueISJ_SK_SK_NS1G_6thread17LinearCombinationISJ_Li1EffLNS1L_9ScaleType4KindE0ELNS_15FloatRoundStyleE2ESJ_EENS1_15EpilogueDefaultEEEEEvvEEEEvNT_6ParamsE,@function
        .size           _ZN7cutlass13device_kernelINS_4gemm6kernel13GemmUniversalIN4cute5tupleIJiiiiEEENS1_10collective13CollectiveMmaINS1_34MainloopSm90TmaGmmaWarpSpecializedILi18ENS5_IJNS4_1CILi1EEESB_SB_EEENS1_35KernelTmaWarpSpecializedCooperativeEEENS5_IJNSA_ILi128EEENSA_ILi64EEENSA_ILi32EEEEEENS_10bfloat16_tENS5_IJlSB_lEEESJ_SK_NS4_8TiledMMAINS4_8MMA_AtomIJNS4_4SM904GMMA27MMA_64x64x16_F32BF16BF16_SSILNSO_5MajorE0ELSQ_0ELNSO_7ScaleInE1ELSR_1EEEEEENS4_6LayoutINS5_IJNSA_ILi2EEESB_SB_EEENS5_IJSB_NSA_ILi0EEESX_EEEEENS5_IJNS4_10UnderscoreES10_S10_EEEEENS4_13SM90_TMA_LOADENS4_14ComposedLayoutINS4_7SwizzleILi2ELi4ELi3EEENS4_18smem_ptr_flag_bitsILi16EEENSU_INS5_IJNSA_ILi8EEESH_EEENS5_IJSH_SB_EEEEEEEvNS4_8identityES13_S1D_vS1E_EENS_8epilogue10collective6detail29Sm90TmaWarpSpecializedAdapterINS1H_15DefaultEpilogueISJ_SK_SK_NS1G_6thread17LinearCombinationISJ_Li1EffLNS1L_9ScaleType4KindE0ELNS_15FloatRoundStyleE2ESJ_EENS1_15EpilogueDefaultEEEEEvvEEEEvNT_6ParamsE,(.L_x_159 - _ZN7cutlass13device_kernelINS_4gemm6kernel13GemmUniversalIN4cute5tupleIJiiiiEEENS1_10collective13CollectiveMmaINS1_34MainloopSm90TmaGmmaWarpSpecializedILi18ENS5_IJNS4_1CILi1EEESB_SB_EEENS1_35KernelTmaWarpSpecializedCooperativeEEENS5_IJNSA_ILi128EEENSA_ILi64EEENSA_ILi32EEEEEENS_10bfloat16_tENS5_IJlSB_lEEESJ_SK_NS4_8TiledMMAINS4_8MMA_AtomIJNS4_4SM904GMMA27MMA_64x64x16_F32BF16BF16_SSILNSO_5MajorE0ELSQ_0ELNSO_7ScaleInE1ELSR_1EEEEEENS4_6LayoutINS5_IJNSA_ILi2EEESB_SB_EEENS5_IJSB_NSA_ILi0EEESX_EEEEENS5_IJNS4_10UnderscoreES10_S10_EEEEENS4_13SM90_TMA_LOADENS4_14ComposedLayoutINS4_7SwizzleILi2ELi4ELi3EEENS4_18smem_ptr_flag_bitsILi16EEENSU_INS5_IJNSA_ILi8EEESH_EEENS5_IJSH_SB_EEEEEEEvNS4_8identityES13_S1D_vS1E_EENS_8epilogue10collective6detail29Sm90TmaWarpSpecializedAdapterINS1H_15DefaultEpilogueISJ_SK_SK_NS1G_6thread17LinearCombinationISJ_Li1EffLNS1L_9ScaleType4KindE0ELNS_15FloatRoundStyleE2ESJ_EENS1_15EpilogueDefaultEEEEEvvEEEEvNT_6ParamsE)
        .other          _ZN7cutlass13device_kernelINS_4gemm6kernel13GemmUniversalIN4cute5tupleIJiiiiEEENS1_10collective13CollectiveMmaINS1_34MainloopSm90TmaGmmaWarpSpecializedILi18ENS5_IJNS4_1CILi1EEESB_SB_EEENS1_35KernelTmaWarpSpecializedCooperativeEEENS5_IJNSA_ILi128EEENSA_ILi64EEENSA_ILi32EEEEEENS_10bfloat16_tENS5_IJlSB_lEEESJ_SK_NS4_8TiledMMAINS4_8MMA_AtomIJNS4_4SM904GMMA27MMA_64x64x16_F32BF16BF16_SSILNSO_5MajorE0ELSQ_0ELNSO_7ScaleInE1ELSR_1EEEEEENS4_6LayoutINS5_IJNSA_ILi2EEESB_SB_EEENS5_IJSB_NSA_ILi0EEESX_EEEEENS5_IJNS4_10UnderscoreES10_S10_EEEEENS4_13SM90_TMA_LOADENS4_14ComposedLayoutINS4_7SwizzleILi2ELi4ELi3EEENS4_18smem_ptr_flag_bitsILi16EEENSU_INS5_IJNSA_ILi8EEESH_EEENS5_IJSH_SB_EEEEEEEvNS4_8identityES13_S1D_vS1E_EENS_8epilogue10collective6detail29Sm90TmaWarpSpecializedAdapterINS1H_15DefaultEpilogueISJ_SK_SK_NS1G_6thread17LinearCombinationISJ_Li1EffLNS1L_9ScaleType4KindE0ELNS_15FloatRoundStyleE2ESJ_EENS1_15EpilogueDefaultEEEEEvvEEEEvNT_6ParamsE,@"STO_CUDA_ENTRY STV_DEFAULT"
_ZN7cutlass13device_kernelINS_4gemm6kernel13GemmUniversalIN4cute5tupleIJiiiiEEENS1_10collective13CollectiveMmaINS1_34MainloopSm90TmaGmmaWarpSpecializedILi18ENS5_IJNS4_1CILi1EEESB_SB_EEENS1_35KernelTmaWarpSpecializedCooperativeEEENS5_IJNSA_ILi128EEENSA_ILi64EEENSA_ILi32EEEEEENS_10bfloat16_tENS5_IJlSB_lEEESJ_SK_NS4_8TiledMMAINS4_8MMA_AtomIJNS4_4SM904GMMA27MMA_64x64x16_F32BF16BF16_SSILNSO_5MajorE0ELSQ_0ELNSO_7ScaleInE1ELSR_1EEEEEENS4_6LayoutINS5_IJNSA_ILi2EEESB_SB_EEENS5_IJSB_NSA_ILi0EEESX_EEEEENS5_IJNS4_10UnderscoreES10_S10_EEEEENS4_13SM90_TMA_LOADENS4_14ComposedLayoutINS4_7SwizzleILi2ELi4ELi3EEENS4_18smem_ptr_flag_bitsILi16EEENSU_INS5_IJNSA_ILi8EEESH_EEENS5_IJSH_SB_EEEEEEEvNS4_8identityES13_S1D_vS1E_EENS_8epilogue10collective6detail29Sm90TmaWarpSpecializedAdapterINS1H_15DefaultEpilogueISJ_SK_SK_NS1G_6thread17LinearCombinationISJ_Li1EffLNS1L_9ScaleType4KindE0ELNS_15FloatRoundStyleE2ESJ_EENS1_15EpilogueDefaultEEEEEvvEEEEvNT_6ParamsE:
[----:B------:R-:W0:Y:S01]  /*0000*/  LDC R1, c[0x0][0x28] ;  /* 0x00000a00ff017b82 */ /* 0x000e220000000800 */
[----:B------:R-:W1:Y:S01]  /*0010*/  S2R R18, SR_TID.X ;  /* 0x0000000000127919 */ /* 0x000e620000002100 */
[----:B------:R-:W-:Y:S01]  /*0020*/  ELECT P0, URZ, PT ;  /* 0x00000000003f782f */ /* 0x000fe20003800000 */
[----:B------:R-:W-:Y:S01]  /*0030*/  BSSY B0, `(.L_x_0) ;  /* 0x000000f000007945 */ /* 0x000fe20003800000 */
[--C-:B-1----:R-:W-:Y:S02]  /*0040*/  SHF.R.U32.HI R0, RZ, 0x5, R18.reuse ;  /* 0x00000005ff007819 */ /* 0x102fe40000011612 */
[----:B------:R-:W-:-:S03]  /*0050*/  SHF.R.U32.HI R22, RZ, 0x7, R18 ;  /* 0x00000007ff167819 */ /* 0x000fc60000011612 */
[----:B------:R-:W1:Y:S04]  /*0060*/  SHFL.IDX PT, R5, R0, RZ, 0x1f ;  /* 0x00001fff00057589 */ /* 0x000e6800000e0000 */
[----:B------:R2:W3:Y:S01]  /*0070*/  SHFL.IDX PT, R8, R22, RZ, 0x1f ;  /* 0x00001fff16087589 */ /* 0x0004e200000e0000 */
[----:B-1----:R-:W-:-:S13]  /*0080*/  ISETP.NE.OR P0, PT, R5, RZ, !P0 ;  /* 0x000000ff0500720c */ /* 0x002fda0004705670 */
[----:B0-23--:R-:W-:Y:S05]  /*0090*/  @P0 BRA `(.L_x_1) ;  /* 0x0000000000200947 */ /* 0x00dfea0003800000 */
[----:B------:R-:W-:Y:S02]  /*00a0*/  ULDC.64 UR4, c[0x0][0x198] ;  /* 0x0000660000047ab9 */ /* 0x000fe40000000a00 */
[----:B------:R-:W-:Y:S02]  /*00b0*/  UIADD3 UR6, UP0, UR4, 0xf0, URZ ;  /* 0x000000f004067890 */ /* 0x000fe4000ff1e03f */
[----:B------:R-:W-:Y:S02]  /*00c0*/  UIADD3 UR4, UP1, UR4, 0x1f0, URZ ;  /* 0x000001f004047890 */ /* 0x000fe4000ff3e03f */
[----:B------:R-:W-:Y:S02]  /*00d0*/  UIADD3.X UR7, URZ, UR5, URZ, UP0, !UPT ;  /* 0x000000053f077290 */ /* 0x000fe400087fe43f */
[----:B------:R-:W-:-:S07]  /*00e0*/  UIADD3.X UR5, URZ, UR5, URZ, UP1, !UPT ;  /* 0x000000053f057290 */ /* 0x000fce0008ffe43f */
[----:B------:R0:W-:Y:S02]  /*00f0*/  UTMACCTL.PF [UR6] ;  /* 0x00000000060079b9 */ /* 0x0001e40008040000 */
[----:B------:R0:W-:Y:S02]  /*0100*/  UTMACCTL.PF [UR4] ;  /* 0x00000000040079b9 */ /* 0x0001e40008040000 */
[----:B0-----:R-:W-:Y:S01]  /*0110*/  NOP ;  /* 0x0000000000007918 */ /* 0x001fe20000000000 */
.L_x_1:
[----:B------:R-:W-:Y:S05]  /*0120*/  BSYNC B0 ;  /* 0x0000000000007941 */ /* 0x000fea0003800000 */
.L_x_0:
[----:B------:R-:W0:Y:S02]  /*0130*/  SHFL.IDX PT, R2, R0, RZ, 0x1f ;  /* 0x00001fff00027589 */ /* 0x000e2400000e0000 */
[----:B0-----:R-:W-:-:S13]  /*0140*/  ISETP.NE.AND P0, PT, R2, RZ, PT ;  /* 0x000000ff0200720c */ /* 0x001fda0003f05270 */
[----:B------:R-:W-:Y:S05]  /*0150*/  @P0 BRA `(.L_x_2) ;  /* 0x0000000000d40947 */ /* 0x000fea0003800000 */
[----:B------:R-:W-:Y:S01]  /*0160*/  ELECT P0, URZ, PT ;  /* 0x00000000003f782f */ /* 0x000fe20003800000 */
[----:B------:R-:W-:-:S12]  /*0170*/  BSSY B0, `(.L_x_2) ;  /* 0x0000033000007945 */ /* 0x000fd80003800000 */
[----:B------:R-:W-:Y:S05]  /*0180*/  @!P0 BRA `(.L_x_3) ;  /* 0x0000000000c48947 */ /* 0x000fea0003800000 */
[----:B------:R-:W0:Y:S01]  /*0190*/  S2UR UR8, SR_CgaCtaId ;  /* 0x00000000000879c3 */ /* 0x000e220000008800 */
[----:B------:R-:W-:Y:S01]  /*01a0*/  UMOV UR4, 0x400 ;  /* 0x0000040000047882 */ /* 0x000fe20000000000 */
[----:B------:R-:W-:Y:S01]  /*01b0*/  UMOV UR5, 0x1 ;  /* 0x0000000100057882 */ /* 0x000fe20000000000 */
[----:B------:R-:W-:Y:S02]  /*01c0*/  UMOV UR6, 0x100 ;  /* 0x0000010000067882 */ /* 0x000fe40000000000 */
[----:B------:R-:W-:-:S04]  /*01d0*/  UIADD3 UR6, -UR6, 0x100000, URZ ;  /* 0x0010000006067890 */ /* 0x000fc8000fffe13f */
[----:B------:R-:W-:Y:S02]  /*01e0*/  USHF.L.U32 UR7, UR6, 0xb, URZ ;  /* 0x0000000b06077899 */ /* 0x000fe4000800063f */
[----:B------:R-:W-:Y:S02]  /*01f0*/  USHF.L.U32 UR6, UR6, 0x1, URZ ;  /* 0x0000000106067899 */ /* 0x000fe4000800063f */
[----:B0-----:R-:W-:Y:S02]  /*0200*/  ULEA UR8, UR8, UR4, 0x18 ;  /* 0x0000000408087291 */ /* 0x001fe4000f8ec03f */
[----:B------:R-:W-:-:S04]  /*0210*/  UIADD3 UR4, -UR5, 0x100000, URZ ;  /* 0x0010000005047890 */ /* 0x000fc8000fffe13f */
[----:B------:R-:W-:Y:S02]  /*0220*/  USHF.L.U32 UR5, UR4, 0xb, URZ ;  /* 0x0000000b04057899 */ /* 0x000fe4000800063f */
[----:B------:R-:W-:Y:S01]  /*0230*/  USHF.L.U32 UR4, UR4, 0x1, URZ ;  /* 0x0000000104047899 */ /* 0x000fe2000800063f */
[----:B------:R-:W0:Y:S11]  /*0240*/  FENCE.VIEW.ASYNC.S ;  /* 0x00000000000073c6 */ /* 0x000e360000000000 */
[----:B0-----:R0:W1:Y:S01]  /*0250*/  SYNCS.EXCH.64 URZ, [UR8], UR4 ;  /* 0x00000004083f75b2 */ /* 0x0010620008000100 */
[----:B------:R0:W2:Y:S01]  /*0260*/  SYNCS.EXCH.64 URZ, [UR8+0x90], UR6 ;  /* 0x00009006083f75b2 */ /* 0x0000a20008000100 */
[----:B------:R0:W3:Y:S01]  /*0270*/  SYNCS.EXCH.64 URZ, [UR8+0x8], UR4 ;  /* 0x00000804083f75b2 */ /* 0x0000e20008000100 */
[----:B------:R0:W4:Y:S01]  /*0280*/  SYNCS.EXCH.64 URZ, [UR8+0x98], UR6 ;  /* 0x00009806083f75b2 */ /* 0x0001220008000100 */
[----:B------:R0:W0:Y:S01]  /*0290*/  SYNCS.EXCH.64 URZ, [UR8+0x10], UR4 ;  /* 0x00001004083f75b2 */ /* 0x0000220008000100 */
        /* <DEDUP_REMOVED lines=31> */
[----:B-1234-:R-:W-:Y:S01]  /*0490*/  NOP ;  /* 0x0000000000007918 */ /* 0x01efe20000000000 */
.L_x_3:
[----:B0-----:R-:W-:Y:S05]  /*04a0*/  BSYNC B0 ;  /* 0x0000000000007941 */ /* 0x001fea0003800000 */
.L_x_2:
[----:B------:R-:W0:Y:S01]  /*04b0*/  SHFL.IDX PT, R0, R0, RZ, 0x1f ;  /* 0x00001fff00007589 */ /* 0x000e2200000e0000 */
[----:B------:R-:W-:Y:S01]  /*04c0*/  ELECT P0, URZ, PT ;  /* 0x00000000003f782f */ /* 0x000fe20003800000 */
[----:B------:R-:W1:Y:S01]  /*04d0*/  LDC R2, c[0x0][0x65c] ;  /* 0x00019700ff027b82 */ /* 0x000e620000000800 */
[----:B------:R-:W-:Y:S01]  /*04e0*/  SHF.R.S32.HI R6, RZ, 0x1f, R5 ;  /* 0x0000001fff067819 */ /* 0x000fe20000011405 */
[----:B------:R-:W2:Y:S01]  /*04f0*/  S2R R3, SR_CTAID.Y ;  /* 0x0000000000037919 */ /* 0x000ea20000002600 */
[----:B------:R-:W-:Y:S01]  /*0500*/  UMOV UR4, 0x20 ;  /* 0x0000002000047882 */ /* 0x000fe20000000000 */
[----:B------:R-:W-:Y:S01]  /*0510*/  ISETP.NE.AND P2, PT, R8, RZ, PT ;  /* 0x000000ff0800720c */ /* 0x000fe20003f45270 */
[----:B------:R-:W-:Y:S01]  /*0520*/  NOP ;  /* 0x0000000000007918 */ /* 0x000fe20000000000 */
[----:B------:R-:W3:Y:S01]  /*0530*/  S2R R4, SR_CTAID.X ;  /* 0x0000000000047919 */ /* 0x000ee20000002500 */
[----:B------:R-:W-:Y:S01]  /*0540*/  LEA.HI R6, R6, R5, RZ, 0x2 ;  /* 0x0000000506067211 */ /* 0x000fe200078f10ff */
[----:B------:R-:W-:Y:S01]  /*0550*/  NOP ;  /* 0x0000000000007918 */ /* 0x000fe20000000000 */
[----:B0-----:R-:W-:-:S02]  /*0560*/  ISETP.NE.OR P0, PT, R0, RZ, !P0 ;  /* 0x000000ff0000720c */ /* 0x001fc40004705670 */
[----:B-1----:R-:W-:-:S04]  /*0570*/  ISETP.NE.AND P3, PT, R2, 0x1, PT ;  /* 0x000000010200780c */ /* 0x002fc80003f65270 */
[----:B------:R-:W-:Y:S02]  /*0580*/  P2R R0, PR, RZ, 0x8 ;  /* 0x00000008ff007803 */ /* 0x000fe40000000000 */
[----:B------:R-:W-:-:S05]  /*0590*/  LOP3.LUT R0, R6, 0xfffffffc, RZ, 0xc0, !PT ;  /* 0xfffffffc06007812 */ /* 0x000fca00078ec0ff */
[----:B------:R-:W-:Y:S01]  /*05a0*/  VOTEU.ALL UP0, P0 ;  /* 0x00000000003f7886 */ /* 0x000fe20000000000 */
[----:B------:R-:W-:Y:S01]  /*05b0*/  IMAD.IADD R0, R5, 0x1, -R0 ;  /* 0x0000000105007824 */ /* 0x000fe200078e0a00 */
[----:B------:R-:W3:Y:S01]  /*05c0*/  @P3 LDC R17, c[0x0][0x10] ;  /* 0x00000400ff113b82 */ /* 0x000ee20000000800 */
[----:B------:R-:W-:Y:S01]  /*05d0*/  VOTEU.ALL UP1, P0 ;  /* 0x00000000003f7886 */ /* 0x000fe20000020000 */
[----:B--2---:R-:W-:Y:S01]  /*05e0*/  @P3 IMAD.MOV.U32 R6, RZ, RZ, R3 ;  /* 0x000000ffff063224 */ /* 0x004fe200078e0003 */
[----:B------:R-:W-:Y:S01]  /*05f0*/  @!UP0 UMOV UR6, 0x400 ;  /* 0x0000040000068882 */ /* 0x000fe20000000000 */
[----:B------:R-:W-:-:S04]  /*0600*/  @!UP0 UIADD3 UR4, -UR4, 0x100000, URZ ;  /* 0x0010000004048890 */ /* 0x000fc8000fffe13f */
[----:B------:R-:W-:Y:S02]  /*0610*/  @!UP0 USHF.L.U32 UR5, UR4, 0xb, URZ ;  /* 0x0000000b04058899 */ /* 0x000fe4000800063f */
[----:B------:R-:W-:Y:S01]  /*0620*/  @!UP0 USHF.L.U32 UR4, UR4, 0x1, URZ ;  /* 0x0000000104048899 */ /* 0x000fe2000800063f */
[----:B------:R-:W-:Y:S02]  /*0630*/  @P3 IMAD.MOV.U32 R7, RZ, RZ, RZ ;  /* 0x000000ffff073224 */ /* 0x000fe400078e00ff */
[----:B------:R-:W-:Y:S01]  /*0640*/  IMAD.MOV.U32 R5, RZ, RZ, RZ ;  /* 0x000000ffff057224 */ /* 0x000fe200078e00ff */
[----:B------:R-:W0:Y:S01]  /*0650*/  @!UP0 S2UR UR7, SR_CgaCtaId ;  /* 0x00000000000789c3 */ /* 0x000e220000008800 */
[----:B------:R-:W-:-:S07]  /*0660*/  @P3 IMAD.MOV.U32 R11, RZ, RZ, RZ ;  /* 0x000000ffff0b3224 */ /* 0x000fce00078e00ff */
[----:B------:R-:W1:Y:S01]  /*0670*/  @!P3 LDC R9, c[0x0][0xc] ;  /* 0x00000300ff09bb82 */ /* 0x000e620000000800 */
[----:B---3--:R-:W-:-:S04]  /*0680*/  @P3 IMAD.WIDE.U32 R16, R4, R17, R6 ;  /* 0x0000001104103225 */ /* 0x008fc800078e0006 */
[----:B------:R-:W-:Y:S01]  /*0690*/  @P3 IMAD.IADD R17, R17, 0x1, R11 ;  /* 0x0000000111113824 */ /* 0x000fe200078e020b */
[----:B0-----:R-:W-:Y:S01]  /*06a0*/  @!UP0 ULEA UR6, UR7, UR6, 0x18 ;  /* 0x0000000607068291 */ /* 0x001fe2000f8ec03f */
[----:B------:R-:W-:Y:S01]  /*06b0*/  VOTEU.ALL UP0, P0 ;  /* 0x00000000003f7886 */ /* 0x000fe20000000000 */
[----:B------:R-:W-:-:S04]  /*06c0*/  ISETP.NE.AND P0, PT, R0, 0x3, PT ;  /* 0x000000030000780c */ /* 0x000fc80003f05270 */
[----:B------:R-:W-:Y:S01]  /*06d0*/  ISETP.EQ.OR P0, PT, R0, RZ, !P0 ;  /* 0x000000ff0000720c */ /* 0x000fe20004702670 */
[----:B-1----:R-:W-:-:S03]  /*06e0*/  @!P3 IMAD.WIDE.U32 R6, R9, R3, R4 ;  /* 0x000000030906b225 */ /* 0x002fc600078e0004 */
[C---:B------:R-:W-:Y:S01]  /*06f0*/  ISETP.EQ.AND P0, PT, R8.reuse, RZ, P0 ;  /* 0x000000ff0800720c */ /* 0x040fe20000702270 */
[----:B------:R-:W-:Y:S01]  /*0700*/  VIADD R8, R8, 0xffffffff ;  /* 0xffffffff08087836 */ /* 0x000fe20000000000 */
[----:B------:R-:W0:Y:S02]  /*0710*/  FENCE.VIEW.ASYNC.S ;  /* 0x00000000000073c6 */ /* 0x000e240000000000 */
[----:B0-----:R0:W1:Y:S01]  /*0720*/  @!UP0 SYNCS.EXCH.64 URZ, [UR6+0x130], UR4 ;  /* 0x00013004063f85b2 */ /* 0x0010620008000100 */
[----:B------:R-:W-:Y:S01]  /*0730*/  @!P3 IMAD.MOV.U32 R16, RZ, RZ, R6 ;  /* 0x000000ffff10b224 */ /* 0x000fe200078e0006 */
[----:B------:R-:W-:Y:S01]  /*0740*/  SEL R19, RZ, 0x1, !P0 ;  /* 0x00000001ff137807 */ /* 0x000fe20004000000 */
[----:B------:R-:W-:Y:S01]  /*0750*/  @!P3 IMAD.MOV.U32 R17, RZ, RZ, R7 ;  /* 0x000000ffff11b224 */ /* 0x000fe200078e0007 */
[----:B------:R-:W-:-:S04]  /*0760*/  ISETP.GE.U32.AND P1, PT, R8, 0x2, PT ;  /* 0x000000020800780c */ /* 0x000fc80003f26070 */
[----:B------:R-:W-:Y:S01]  /*0770*/  SEL R19, R19, 0x2, P1 ;  /* 0x0000000213137807 */ /* 0x000fe20000800000 */
[----:B------:R0:W1:Y:S01]  /*0780*/  @!UP1 SYNCS.EXCH.64 URZ, [UR6+0x138], UR4 ;  /* 0x00013804063f95b2 */ /* 0x0000620008000100 */
[----:B------:R-:W-:Y:S01]  /*0790*/  NOP ;  /* 0x0000000000007918 */ /* 0x000fe20000000000 */
[----:B-1----:R-:W-:Y:S06]  /*07a0*/  BAR.SYNC.DEFER_BLOCKING 0x0 ;  /* 0x0000000000007b1d */ /* 0x002fec0000010000 */
[----:B------:R-:W-:Y:S05]  /*07b0*/  @!P2 BRA `(.L_x_4) ;  /* 0x0000003c009ca947 */ /* 0x000fea0003800000 */
[----:B------:R-:W-:-:S13]  /*07c0*/  ISETP.GT.U32.AND P0, PT, R8, 0x1, PT ;  /* 0x000000010800780c */ /* 0x000fda0003f04070 */
[----:B0-----:R-:W-:Y:S05]  /*07d0*/  @P0 EXIT ;  /* 0x000000000000094d */ /* 0x001fea0003800000 */
[----:B------:R-:W-:Y:S01]  /*07e0*/  ULDC.64 UR4, c[0x0][0x650] ;  /* 0x0001940000047ab9 */ /* 0x000fe20000000a00 */
[----:B------:R-:W-:Y:S01]  /*07f0*/  PRMT R0, RZ, 0x7610, R0 ;  /* 0x00007610ff007816 */ /* 0x000fe20000000000 */
[----:B------:R-:W-:Y:S01]  /*0800*/  IMAD.MOV.U32 R58, RZ, RZ, -0x1 ;  /* 0xffffffffff3a7424 */ /* 0x000fe200078e00ff */
[----:B------:R-:W-:Y:S01]  /*0810*/  ISETP.GE.U32.AND P0, PT, R16, UR4, PT ;  /* 0x0000000410007c0c */ /* 0x000fe2000bf06070 */
[----:B------:R-:W-:Y:S02]  /*0820*/  IMAD.MOV.U32 R59, RZ, RZ, -0x1 ;  /* 0xffffffffff3b7424 */ /* 0x000fe400078e00ff */
[----:B------:R-:W-:Y:S01]  /*0830*/  IMAD.MOV.U32 R57, RZ, RZ, -0x1 ;  /* 0xffffffffff397424 */ /* 0x000fe200078e00ff */
[----:B------:R-:W-:-:S13]  /*0840*/  ISETP.GE.U32.AND.EX P0, PT, R17, UR5, PT, P0 ;  /* 0x0000000511007c0c */ /* 0x000fda000bf06100 */
[----:B------:R-:W-:Y:S05]  /*0850*/  @P0 BRA `(.L_x_5) ;  /* 0x0000000400540947 */ /* 0x000fea0003800000 */
[----:B------:R-:W0:Y:S01]  /*0860*/  LDC.64 R14, c[0x0][0x628] ;  /* 0x00018a00ff0e7b82 */ /* 0x000e220000000a00 */
[----:B------:R-:W-:Y:S02]  /*0870*/  IMAD.MOV.U32 R6, RZ, RZ, R16 ;  /* 0x000000ffff067224 */ /* 0x000fe400078e0010 */
[----:B------:R-:W-:-:S05]  /*0880*/  IMAD.MOV.U32 R7, RZ, RZ, R17 ;  /* 0x000000ffff077224 */ /* 0x000fca00078e0011 */
[----:B------:R-:W1:Y:S08]  /*0890*/  LDC R0, c[0x0][0x630] ;  /* 0x00018c00ff007b82 */ /* 0x000e700000000800 */
[----:B------:R-:W2:Y:S01]  /*08a0*/  LDC.64 R20, c[0x0][0x620] ;  /* 0x00018800ff147b82 */ /* 0x000ea20000000a00 */
[----:B0-----:R-:W-:-:S04]  /*08b0*/  ISETP.NE.U32.AND P0, PT, R14, RZ, PT ;  /* 0x000000ff0e00720c */ /* 0x001fc80003f05070 */
[----:B------:R-:W-:-:S13]  /*08c0*/  ISETP.NE.AND.EX P0, PT, R15, RZ, PT, P0 ;  /* 0x000000ff0f00720c */ /* 0x000fda0003f05300 */
[----:B-12---:R-:W-:Y:S05]  /*08d0*/  @!P0 BRA `(.L_x_6) ;  /* 0x0000000000288947 */ /* 0x006fea0003800000 */
[----:B------:R-:W0:Y:S02]  /*08e0*/  LDC R11, c[0x0][0x634] ;  /* 0x00018d00ff0b7b82 */ /* 0x000e240000000800 */
[----:B0-----:R-:W-:-:S05]  /*08f0*/  IADD3 R11, P0, R16, R11, RZ ;  /* 0x0000000b100b7210 */ /* 0x001fca0007f1e0ff */
[----:B------:R-:W-:-:S04]  /*0900*/  IMAD.X R13, RZ, RZ, R17, P0 ;  /* 0x000000ffff0d7224 */ /* 0x000fc800000e0611 */
[----:B------:R-:W-:-:S04]  /*0910*/  IMAD.WIDE.U32 R6, R13, R14, RZ ;  /* 0x0000000e0d067225 */ /* 0x000fc800078e00ff */
[----:B------:R-:W-:-:S04]  /*0920*/  IMAD.WIDE.U32 R8, P0, R11, R15, R6 ;  /* 0x0000000f0b087225 */ /* 0x000fc80007800006 */
[----:B------:R-:W-:-:S04]  /*0930*/  IMAD.WIDE.U32 R6, R11, R14, RZ ;  /* 0x0000000e0b067225 */ /* 0x000fc800078e00ff */
[----:B------:R-:W-:Y:S01]  /*0940*/  IMAD.X R11, RZ, RZ, RZ, P0 ;  /* 0x000000ffff0b7224 */ /* 0x000fe200000e06ff */
[----:B------:R-:W-:Y:S01]  /*0950*/  IADD3 RZ, P0, R7, R8, RZ ;  /* 0x0000000807ff7210 */ /* 0x000fe20007f1e0ff */
[----:B------:R-:W-:-:S04]  /*0960*/  IMAD.MOV.U32 R10, RZ, RZ, R9 ;  /* 0x000000ffff0a7224 */ /* 0x000fc800078e0009 */
[----:B------:R-:W-:-:S08]  /*0970*/  IMAD.WIDE.U32.X R6, R13, R15, R10, P0 ;  /* 0x0000000f0d067225 */ /* 0x000fd000000e040a */
.L_x_6:
[-CC-:B------:R-:W-:Y:S01]  /*0980*/  SHF.R.U64 R57, R6, R0.reuse, R7.reuse ;  /* 0x0000000006397219 */ /* 0x180fe20000001207 */
[----:B------:R-:W0:Y:S01]  /*0990*/  LDC R10, c[0x0][0x618] ;  /* 0x00018600ff0a7b82 */ /* 0x000e220000000800 */
[----:B------:R-:W-:Y:S01]  /*09a0*/  SHF.R.U32.HI R5, RZ, R0, R7 ;  /* 0x00000000ff057219 */ /* 0x000fe20000011607 */
[----:B------:R-:W-:Y:S01]  /*09b0*/  ULDC UR4, c[0x0][0x150] ;  /* 0x0000540000047ab9 */ /* 0x000fe20000000800 */
[----:B------:R-:W-:Y:S02]  /*09c0*/  IADD3 R9, P0, RZ, -R57, RZ ;  /* 0x80000039ff097210 */ /* 0x000fe40007f1e0ff */
[----:B------:R-:W-:-:S03]  /*09d0*/  I2FP.F32.U32 R0, R4 ;  /* 0x0000000400007245 */ /* 0x000fc60000201000 */
[----:B------:R-:W1:Y:S01]  /*09e0*/  LDC.64 R28, c[0x0][0x640] ;  /* 0x00019000ff1c7b82 */ /* 0x000e620000000a00 */
[----:B------:R-:W-:Y:S02]  /*09f0*/  IMAD.X R11, RZ, RZ, ~R5, P0 ;  /* 0x000000ffff0b7224 */ /* 0x000fe400000e0e05 */
[----:B------:R-:W-:Y:S01]  /*0a00*/  FMUL R0, R0, UR4 ;  /* 0x0000000400007c20 */ /* 0x000fe20008400000 */
[----:B------:R-:W-:Y:S01]  /*0a10*/  IMAD.WIDE.U32 R6, R9, R20, R16 ;  /* 0x0000001409067225 */ /* 0x000fe200078e0010 */
[----:B------:R-:W-:-:S03]  /*0a20*/  ULDC UR4, c[0x0][0x154] ;  /* 0x0000550000047ab9 */ /* 0x000fc60000000800 */
[----:B------:R-:W-:Y:S01]  /*0a30*/  IMAD R8, R11, R20, RZ ;  /* 0x000000140b087224 */ /* 0x000fe200078e02ff */
[----:B------:R-:W2:Y:S01]  /*0a40*/  LDC R5, c[0x0][0x144] ;  /* 0x00005100ff057b82 */ /* 0x000ea20000000800 */
[----:B------:R-:W3:Y:S02]  /*0a50*/  F2I.U32.TRUNC.NTZ R0, R0 ;  /* 0x0000000000007305 */ /* 0x000ee4000020f000 */
[----:B------:R-:W-:-:S04]  /*0a60*/  IMAD R9, R9, R21, R8 ;  /* 0x0000001509097224 */ /* 0x000fc800078e0208 */
[----:B------:R-:W-:Y:S01]  /*0a70*/  IMAD.IADD R7, R7, 0x1, R9 ;  /* 0x0000000107077824 */ /* 0x000fe200078e0209 */
[----:B------:R-:W4:Y:S01]  /*0a80*/  LDC R12, c[0x0][0x608] ;  /* 0x00018200ff0c7b82 */ /* 0x000f220000000800 */
[----:B------:R-:W-:-:S03]  /*0a90*/  IMAD.MOV.U32 R9, RZ, RZ, -0x1 ;  /* 0xffffffffff097424 */ /* 0x000fc600078e00ff */
[-CC-:B0-----:R-:W-:Y:S02]  /*0aa0*/  SHF.R.U64 R20, R6, R10.reuse, R7.reuse ;  /* 0x0000000a06147219 */ /* 0x181fe40000001207 */
[----:B------:R-:W-:Y:S02]  /*0ab0*/  I2FP.F32.U32 R6, R3 ;  /* 0x0000000300067245 */ /* 0x000fe40000201000 */
[----:B------:R-:W0:Y:S01]  /*0ac0*/  LDC R26, c[0x0][0x658] ;  /* 0x00019600ff1a7b82 */ /* 0x000e220000000800 */
[----:B-1----:R-:W-:Y:S01]  /*0ad0*/  ISETP.NE.U32.AND P0, PT, R28, RZ, PT ;  /* 0x000000ff1c00720c */ /* 0x002fe20003f05070 */
[----:B---3--:R-:W-:Y:S01]  /*0ae0*/  IMAD.MOV R8, RZ, RZ, -R0 ;  /* 0x000000ffff087224 */ /* 0x008fe200078e0a00 */
[----:B------:R-:W-:Y:S01]  /*0af0*/  SHF.R.U32.HI R7, RZ, R10, R7 ;  /* 0x0000000aff077219 */ /* 0x000fe20000011607 */
[----:B------:R-:W-:Y:S01]  /*0b00*/  FMUL R6, R6, UR4 ;  /* 0x0000000406067c20 */ /* 0x000fe20008400000 */
[----:B------:R-:W-:-:S03]  /*0b10*/  ISETP.NE.AND.EX P0, PT, R29, RZ, PT, P0 ;  /* 0x000000ff1d00720c */ /* 0x000fc60003f05300 */
[----:B------:R-:W1:Y:S01]  /*0b20*/  LDC R14, c[0x0][0x148] ;  /* 0x00005200ff0e7b82 */ /* 0x000e620000000800 */
[----:B--2---:R-:W-:-:S07]  /*0b30*/  IMAD R0, R5, R8, R4 ;  /* 0x0000000805007224 */ /* 0x004fce00078e0204 */
[----:B------:R-:W2:Y:S01]  /*0b40*/  LDC R24, c[0x0][0x600] ;  /* 0x00018000ff187b82 */ /* 0x000ea20000000800 */
[-CC-:B----4-:R-:W-:Y:S02]  /*0b50*/  SHF.R.U64 R30, R20, R12.reuse, R7.reuse ;  /* 0x0000000c141e7219 */ /* 0x190fe40000001207 */
[----:B------:R-:W-:Y:S01]  /*0b60*/  SHF.R.U32.HI R5, RZ, R12, R7 ;  /* 0x0000000cff057219 */ /* 0x000fe20000011607 */
[----:B------:R-:W-:Y:S01]  /*0b70*/  IMAD.MOV.U32 R7, RZ, RZ, 0x1 ;  /* 0x00000001ff077424 */ /* 0x000fe200078e00ff */
[----:B------:R3:W4:Y:S03]  /*0b80*/  F2I.U32.TRUNC.NTZ R12, R6 ;  /* 0x00000006000c7305 */ /* 0x000726000020f000 */
[----:B------:R-:W1:Y:S01]  /*0b90*/  LDC R15, c[0x0][0x648] ;  /* 0x00019200ff0f7b82 */ /* 0x000e620000000800 */
[-C--:B0-----:R-:W-:Y:S02]  /*0ba0*/  SHF.L.U32 R4, R9, R26.reuse, RZ ;  /* 0x0000001a09047219 */ /* 0x081fe400000006ff */
[----:B------:R-:W-:-:S02]  /*0bb0*/  SHF.R.U64 R32, R30, R26, R5 ;  /* 0x0000001a1e207219 */ /* 0x000fc40000001205 */
[----:B------:R-:W-:Y:S02]  /*0bc0*/  LOP3.LUT R11, RZ, R4, RZ, 0x33, !PT ;  /* 0x00000004ff0b7212 */ /* 0x000fe400078e33ff */
[-C--:B------:R-:W-:Y:S01]  /*0bd0*/  SHF.R.U32.HI R5, RZ, R26.reuse, R5 ;  /* 0x0000001aff057219 */ /* 0x080fe20000011605 */
[----:B------:R-:W0:Y:S01]  /*0be0*/  LDC R21, c[0x0][0x638] ;  /* 0x00018e00ff157b82 */ /* 0x000e220000000800 */
[----:B------:R-:W-:Y:S01]  /*0bf0*/  SHF.L.U32 R10, R7, R26, RZ ;  /* 0x0000001a070a7219 */ /* 0x000fe200000006ff */
[----:B------:R-:W-:-:S06]  /*0c00*/  IMAD.MOV.U32 R4, RZ, RZ, R32 ;  /* 0x000000ffff047224 */ /* 0x000fcc00078e0020 */
[----:B------:R-:W0:Y:S01]  /*0c10*/  LDC R58, c[0x0][0x610] ;  /* 0x00018400ff3a7b82 */ /* 0x000e220000000800 */
[----:B---34-:R-:W-:Y:S05]  /*0c20*/  @!P0 BRA `(.L_x_7) ;  /* 0x0000000000288947 */ /* 0x018fea0003800000 */
[----:B------:R-:W3:Y:S02]  /*0c30*/  LDC R9, c[0x0][0x64c] ;  /* 0x00019300ff097b82 */ /* 0x000ee40000000800 */
[----:B---3--:R-:W-:-:S05]  /*0c40*/  IADD3 R9, P0, R32, R9, RZ ;  /* 0x0000000920097210 */ /* 0x008fca0007f1e0ff */
        /* <DEDUP_REMOVED lines=8> */
.L_x_7:
[----:B-1----:R-:W-:Y:S01]  /*0cd0*/  SHF.R.U64 R4, R4, R15, R5 ;  /* 0x0000000f04047219 */ /* 0x002fe20000001205 */
[----:B--2---:R-:W-:Y:S01]  /*0ce0*/  VIADD R5, R24, 0xffffffff ;  /* 0xffffffff18057836 */ /* 0x004fe20000000000 */
[----:B------:R-:W-:Y:S01]  /*0cf0*/  LOP3.LUT R11, R30, R11, RZ, 0xc0, !PT ;  /* 0x0000000b1e0b7212 */ /* 0x000fe200078ec0ff */
[----:B------:R-:W-:Y:S02]  /*0d00*/  IMAD.MOV R12, RZ, RZ, -R12 ;  /* 0x000000ffff0c7224 */ /* 0x000fe400078e0a0c */
[----:B------:R-:W-:Y:S01]  /*0d10*/  IMAD.MOV R6, RZ, RZ, -R4 ;  /* 0x000000ffff067224 */ /* 0x000fe200078e0a04 */
[----:B------:R-:W-:Y:S01]  /*0d20*/  LOP3.LUT R5, R20, R5, RZ, 0xc0, !PT ;  /* 0x0000000514057212 */ /* 0x000fe200078ec0ff */
[----:B------:R-:W-:Y:S02]  /*0d30*/  @P3 IMAD R0, R14, R12, R3 ;  /* 0x0000000c0e003224 */ /* 0x000fe400078e0203 */
[----:B------:R-:W-:Y:S02]  /*0d40*/  IMAD R11, R10, R4, R11 ;  /* 0x000000040a0b7224 */ /* 0x000fe400078e020b */
[----:B0-----:R-:W-:-:S02]  /*0d50*/  IMAD R3, R6, R21, R32 ;  /* 0x0000001506037224 */ /* 0x001fc400078e0220 */
[----:B------:R-:W-:Y:S02]  /*0d60*/  IMAD R58, R11, R58, R0 ;  /* 0x0000003a0b3a7224 */ /* 0x000fe400078e0200 */
[----:B------:R-:W-:Y:S02]  /*0d70*/  IMAD R3, R3, R24, R5 ;  /* 0x0000001803037224 */ /* 0x000fe400078e0205 */
[----:B------:R-:W-:-:S03]  /*0d80*/  IMAD.MOV.U32 R0, RZ, RZ, 0x1 ;  /* 0x00000001ff007424 */ /* 0x000fc600078e00ff */
[----:B------:R-:W-:Y:S02]  /*0d90*/  SEL R59, R3, R58, !P3 ;  /* 0x0000003a033b7207 */ /* 0x000fe40005800000 */
[----:B------:R-:W-:-:S07]  /*0da0*/  SEL R58, R58, R3, !P3 ;  /* 0x000000033a3a7207 */ /* 0x000fce0005800000 */
.L_x_5:
[----:B------:R-:W-:-:S08]  /*0db0*/  NOP ;  /* 0x0000000000007918 */ /* 0x000fd00000000000 */
[----:B------:R-:W0:Y:S02]  /*0dc0*/  USETMAXREG.TRY_ALLOC.CTAPOOL UP0, 0xe8 ;  /* 0x000000e8000079c8 */ /* 0x000e240008000600 */
[----:B0-----:R-:W-:-:S13]  /*0dd0*/  PLOP3.LUT P0, PT, PT, PT, UP0, 0x80, 0x0 ;  /* 0x000000000000781c */ /* 0x001fda0003f0f008 */
[----:B------:R-:W-:Y:S05]  /*0de0*/  @!P0 BRA `(.L_x_5) ;  /* 0xfffffffc00f08947 */ /* 0x000fea000383ffff */
[----:B------:R-:W-:Y:S01]  /*0df0*/  ULDC.64 UR4, c[0x0][0x598] ;  /* 0x0001660000047ab9 */ /* 0x000fe20000000a00 */
[----:B------:R-:W-:Y:S01]  /*0e00*/  ULDC.64 UR36, c[0x0][0x208] ;  /* 0x0000820000247ab9 */ /* 0x000fe20000000a00 */
[----:B------:R-:W-:-:S04]  /*0e10*/  ISETP.NE.U32.AND P0, PT, RZ, UR4, PT ;  /* 0x00000004ff007c0c */ /* 0x000fc8000bf05070 */
[----:B------:R-:W-:-:S13]  /*0e20*/  ISETP.NE.AND.EX P0, PT, RZ, UR5, PT, P0 ;  /* 0x00000005ff007c0c */ /* 0x000fda000bf05300 */
[----:B------:R-:W-:Y:S05]  /*0e30*/  @!P0 BRA `(.L_x_8) ;  /* 0x00000000001c8947 */ /* 0x000fea0003800000 */
[----:B------:R-:W0:Y:S02]  /*0e40*/  LDC.64 R4, c[0x0][0x598] ;  /* 0x00016600ff047b82 */ /* 0x000e240000000a00 */
[----:B0-----:R-:W2:Y:S02]  /*0e50*/  LDG.E.64 R4, desc[UR36][R4.64] ;  /* 0x0000002404047981 */ /* 0x001ea4000c1e1b00 */
[----:B--2---:R-:W-:-:S04]  /*0e60*/  ISETP.NE.U32.AND P0, PT, R4, RZ, PT ;  /* 0x000000ff0400720c */ /* 0x004fc80003f05070 */
[----:B------:R-:W-:-:S13]  /*0e70*/  ISETP.NE.AND.EX P0, PT, R5, RZ, PT, P0 ;  /* 0x000000ff0500720c */ /* 0x000fda0003f05300 */
[----:B------:R-:W-:Y:S05]  /*0e80*/  @!P0 BRA `(.L_x_8) ;  /* 0x0000000000088947 */ /* 0x000fea0003800000 */
[----:B------:R0:W5:Y:S01]  /*0e90*/  LD.E R23, desc[UR36][R4.64] ;  /* 0x0000002404177980 */ /* 0x000162000c101900 */
[----:B------:R-:W-:Y:S05]  /*0ea0*/  BRA `(.L_x_9) ;  /* 0x0000000000247947 */ /* 0x000fea0003800000 */
.L_x_8:
[----:B------:R-:W-:Y:S02]  /*0eb0*/  ULDC.64 UR4, c[0x0][0x588] ;  /* 0x0001620000047ab9 */ /* 0x000fe40000000a00 */
[----:B------:R-:W-:-:S04]  /*0ec0*/  ISETP.NE.U32.AND P0, PT, RZ, UR4, PT ;  /* 0x00000004ff007c0c */ /* 0x000fc8000bf05070 */
[----:B------:R-:W-:-:S13]  /*0ed0*/  ISETP.NE.AND.EX P0, PT, RZ, UR5, PT, P0 ;  /* 0x00000005ff007c0c */ /* 0x000fda000bf05300 */
[----:B------:R-:W-:Y:S05]  /*0ee0*/  @!P0 BRA `(.L_x_10) ;  /* 0x00000000000c8947 */ /* 0x000fea0003800000 */
[----:B------:R-:W0:Y:S02]  /*0ef0*/  LDC.64 R4, c[0x0][0x588] ;  /* 0x00016200ff047b82 */ /* 0x000e240000000a00 */
[----:B0-----:R1:W5:Y:S01]  /*0f00*/  LDG.E R23, desc[UR36][R4.64] ;  /* 0x0000002404177981 */ /* 0x001362000c1e1900 */
[----:B------:R-:W-:Y:S05]  /*0f10*/  BRA `(.L_x_9) ;  /* 0x0000000000087947 */ /* 0x000fea0003800000 */
.L_x_10:
[----:B------:R-:W-:Y:S02]  /*0f20*/  ULDC UR4, c[0x0][0x580] ;  /* 0x0001600000047ab9 */ /* 0x000fe40000000800 */
[----:B------:R-:W-:-:S07]  /*0f30*/  IMAD.U32 R23, RZ, RZ, UR4 ;  /* 0x00000004ff177e24 */ /* 0x000fce000f8e00ff */
.L_x_9:
[----:B------:R-:W-:Y:S02]  /*0f40*/  ULDC.64 UR4, c[0x0][0x5a0] ;  /* 0x0001680000047ab9 */ /* 0x000fe40000000a00 */
[----:B------:R-:W-:-:S04]  /*0f50*/  ISETP.NE.U32.AND P0, PT, RZ, UR4, PT ;  /* 0x00000004ff007c0c */ /* 0x000fc8000bf05070 */
[----:B------:R-:W-:-:S13]  /*0f60*/  ISETP.NE.AND.EX P0, PT, RZ, UR5, PT, P0 ;  /* 0x00000005ff007c0c */ /* 0x000fda000bf05300 */
[----:B------:R-:W-:Y:S05]  /*0f70*/  @!P0 BRA `(.L_x_11) ;  /* 0x00000000001c8947 */ /* 0x000fea0003800000 */
[----:B01----:R-:W0:Y:S02]  /*0f80*/  LDC.64 R4, c[0x0][0x5a0] ;  /* 0x00016800ff047b82 */ /* 0x003e240000000a00 */
[----:B0-----:R-:W2:Y:S02]  /*0f90*/  LDG.E.64 R4, desc[UR36][R4.64] ;  /* 0x0000002404047981 */ /* 0x001ea4000c1e1b00 */
[----:B--2---:R-:W-:-:S04]  /*0fa0*/  ISETP.NE.U32.AND P0, PT, R4, RZ, PT ;  /* 0x000000ff0400720c */ /* 0x004fc80003f05070 */
[----:B------:R-:W-:-:S13]  /*0fb0*/  ISETP.NE.AND.EX P0, PT, R5, RZ, PT, P0 ;  /* 0x000000ff0500720c */ /* 0x000fda0003f05300 */
[----:B------:R-:W-:Y:S05]  /*0fc0*/  @!P0 BRA `(.L_x_11) ;  /* 0x0000000000088947 */ /* 0x000fea0003800000 */
[----:B------:R0:W5:Y:S01]  /*0fd0*/  LD.E R56, desc[UR36][R4.64] ;  /* 0x0000002404387980 */ /* 0x000162000c101900 */
[----:B------:R-:W-:Y:S05]  /*0fe0*/  BRA `(.L_x_12) ;  /* 0x0000000000247947 */ /* 0x000fea0003800000 */
.L_x_11:
[----:B------:R-:W-:Y:S02]  /*0ff0*/  ULDC.64 UR4, c[0x0][0x590] ;  /* 0x0001640000047ab9 */ /* 0x000fe40000000a00 */
[----:B------:R-:W-:-:S04]  /*1000*/  ISETP.NE.U32.AND P0, PT, RZ, UR4, PT ;  /* 0x00000004ff007c0c */ /* 0x000fc8000bf05070 */
[----:B------:R-:W-:-:S13]  /*1010*/  ISETP.NE.AND.EX P0, PT, RZ, UR5, PT, P0 ;  /* 0x00000005ff007c0c */ /* 0x000fda000bf05300 */
[----:B------:R-:W-:Y:S05]  /*1020*/  @!P0 BRA `(.L_x_13) ;  /* 0x00000000000c8947 */ /* 0x000fea0003800000 */
[----:B01----:R-:W0:Y:S02]  /*1030*/  LDC.64 R4, c[0x0][0x590] ;  /* 0x00016400ff047b82 */ /* 0x003e240000000a00 */
[----:B0-----:R1:W5:Y:S01]  /*1040*/  LDG.E R56, desc[UR36][R4.64] ;  /* 0x0000002404387981 */ /* 0x001362000c1e1900 */
[----:B------:R-:W-:Y:S05]  /*1050*/  BRA `(.L_x_12) ;  /* 0x0000000000087947 */ /* 0x000fea0003800000 */
.L_x_13:
[----:B------:R-:W-:Y:S02]  /*1060*/  ULDC UR4, c[0x0][0x584] ;  /* 0x0001610000047ab9 */ /* 0x000fe40000000800 */
[----:B------:R-:W-:-:S07]  /*1070*/  IMAD.U32 R56, RZ, RZ, UR4 ;  /* 0x00000004ff387e24 */ /* 0x000fce000f8e00ff */
.L_x_12:
[----:B------:R-:W-:-:S13]  /*1080*/  LOP3.LUT P0, RZ, R0, 0xff, RZ, 0xc0, !PT ;  /* 0x000000ff00ff7812 */ /* 0x000fda000780c0ff */
[----:B------:R-:W-:Y:S05]  /*1090*/  @!P0 EXIT ;  /* 0x000000000000894d */ /* 0x000fea0003800000 */
[----:B------:R-:W-:Y:S01]  /*10a0*/  ULDC UR4, c[0x0][0x28c] ;  /* 0x0000a30000047ab9 */ /* 0x000fe20000000800 */
[----:B------:R-:W-:Y:S01]  /*10b0*/  LOP3.LUT R62, R19, 0x1, RZ, 0xfc, !PT ;  /* 0x00000001133e7812 */ /* 0x000fe200078efcff */
[----:B------:R-:W-:Y:S01]  /*10c0*/  UIADD3 UR4, UR4, 0x1f, URZ ;  /* 0x0000001f04047890 */ /* 0x000fe2000fffe03f */
[----:B------:R-:W-:Y:S01]  /*10d0*/  UMOV UR38, URZ ;  /* 0x0000003f00267c82 */ /* 0x000fe20008000000 */
[----:B------:R-:W-:Y:S02]  /*10e0*/  UMOV UR39, URZ ;  /* 0x0000003f00277c82 */ /* 0x000fe40008000000 */
[----:B------:R-:W-:-:S04]  /*10f0*/  USHF.R.S32.HI UR5, URZ, 0x1f, UR4 ;  /* 0x0000001f3f057899 */ /* 0x000fc80008011404 */
[----:B------:R-:W-:-:S04]  /*1100*/  ULEA.HI UR5, UR5, UR4, URZ, 0x5 ;  /* 0x0000000405057291 */ /* 0x000fc8000f8f283f */
[----:B------:R-:W-:-:S12]  /*1110*/  USHF.R.S32.HI UR40, URZ, 0x5, UR5 ;  /* 0x000000053f287899 */ /* 0x000fd80008011405 */
.L_x_95:
[----:B------:R-:W-:Y:S01]  /*1120*/  LOP3.LUT R0, R18, 0x80, RZ, 0xc0, !PT ;  /* 0x0000008012007812 */ /* 0x000fe200078ec0ff */
[----:B--2---:R-:W2:Y:S01]  /*1130*/  S2UR UR7, SR_CgaCtaId ;  /* 0x00000000000779c3 */ /* 0x004ea20000008800 */
[----:B------:R-:W-:Y:S02]  /*1140*/  UMOV UR6, 0x400 ;  /* 0x0000040000067882 */ /* 0x000fe40000000000 */
[----:B------:R-:W-:-:S06]  /*1150*/  SHF.R.U32.HI R0, RZ, 0x7, R0 ;  /* 0x00000007ff007819 */ /* 0x000fcc0000011600 */
[----:B---3--:R-:W3:Y:S01]  /*1160*/  SHFL.IDX PT, R0, R0, RZ, 0x1f ;  /* 0x00001fff00007589 */ /* 0x008ee200000e0000 */
[----:B--2---:R-:W-:Y:S01]  /*1170*/  ULEA UR42, UR7, UR6, 0x18 ;  /* 0x00000006072a7291 */ /* 0x004fe2000f8ec03f */
[----:B---3--:R-:W-:-:S13]  /*1180*/  R2UR UR4, R0 ;  /* 0x00000000000472ca */ /* 0x008fda00000e0000 */
[----:B------:R-:W-:-:S04]  /*1190*/  ULEA.HI UR5, UR4, UR4, URZ, 0x1 ;  /* 0x0000000404057291 */ /* 0x000fc8000f8f083f */
[----:B------:R-:W-:-:S04]  /*11a0*/  ULOP3.LUT UR5, UR5, 0xffffe, URZ, 0xc0, !UPT ;  /* 0x000ffffe05057892 */ /* 0x000fc8000f8ec03f */
[----:B------:R-:W-:-:S03]  /*11b0*/  UIADD3 UR5, UR4, -UR5, URZ ;  /* 0x8000000504057290 */ /* 0x000fc6000fffe03f */
[----:B------:R-:W-:Y:S01]  /*11c0*/  ULDC UR4, c[0x0][0x28c] ;  /* 0x0000a30000047ab9 */ /* 0x000fe20000000800 */
[----:B------:R-:W-:Y:S01]  /*11d0*/  ULEA UR5, UR5, UR42, 0xc ;  /* 0x0000002a05057291 */ /* 0x000fe2000f8e603f */
[----:B------:R-:W-:-:S03]  /*11e0*/  ISETP.LT.AND P0, PT, RZ, UR4, PT ;  /* 0x00000004ff007c0c */ /* 0x000fc6000bf01270 */
[----:B------:R-:W-:-:S04]  /*11f0*/  UIADD3 UR5, UR5, 0x200, URZ ;  /* 0x0000020005057890 */ /* 0x000fc8000fffe03f */
[----:B------:R-:W-:-:S04]  /*1200*/  USHF.R.U32.HI UR5, URZ, 0x4, UR5 ;  /* 0x000000043f057899 */ /* 0x000fc80008011605 */
[----:B------:R-:W-:Y:S02]  /*1210*/  ULOP3.LUT UR41, UR5, 0x3fff, URZ, 0xc0, !UPT ;  /* 0x00003fff05297892 */ /* 0x000fe4000f8ec03f */
[----:B-1--45:R-:W-:Y:S10]  /*1220*/  @P0 BRA `(.L_x_14) ;  /* 0x0000000000400947 */ /* 0x032ff40003800000 */
[----:B------:R-:W-:Y:S01]  /*1230*/  MOV R0, 0x0 ;  /* 0x0000000000007802 */ /* 0x000fe20000000f00 */
[----:B------:R-:W-:Y:S01]  /*1240*/  ULDC.64 UR4, c[0x4][0x68] ;  /* 0x01001a0000047ab9 */ /* 0x000fe20000000a00 */
[----:B------:R-:W-:Y:S01]  /*1250*/  ULDC.64 UR6, c[0x4][0x8] ;  /* 0x0100020000067ab9 */ /* 0x000fe20000000a00 */
[----:B01----:R-:W-:Y:S01]  /*1260*/  IMAD.U32 R4, RZ, RZ, UR4 ;  /* 0x00000004ff047e24 */ /* 0x003fe2000f8e00ff */
[----:B------:R0:W1:Y:S01]  /*1270*/  LDC.64 R14, c[0x4][R0] ;  /* 0x01000000000e7b82 */ /* 0x0000620000000a00 */
[----:B------:R-:W-:Y:S01]  /*1280*/  IMAD.U32 R5, RZ, RZ, UR5 ;  /* 0x00000005ff057e24 */ /* 0x000fe2000f8e00ff */
[----:B------:R-:W-:Y:S01]  /*1290*/  ULDC.64 UR4, c[0x4][0x70] ;  /* 0x01001c0000047ab9 */ /* 0x000fe20000000a00 */
[----:B------:R-:W-:Y:S02]  /*12a0*/  IMAD.U32 R10, RZ, RZ, UR6 ;  /* 0x00000006ff0a7e24 */ /* 0x000fe4000f8e00ff */
[----:B------:R-:W-:Y:S02]  /*12b0*/  IMAD.U32 R6, RZ, RZ, UR4 ;  /* 0x00000004ff067e24 */ /* 0x000fe4000f8e00ff */
[----:B------:R-:W-:-:S02]  /*12c0*/  IMAD.U32 R7, RZ, RZ, UR5 ;  /* 0x00000005ff077e24 */ /* 0x000fc4000f8e00ff */
[----:B------:R-:W-:Y:S02]  /*12d0*/  IMAD.U32 R11, RZ, RZ, UR7 ;  /* 0x00000007ff0b7e24 */ /* 0x000fe4000f8e00ff */
[----:B------:R-:W-:Y:S02]  /*12e0*/  IMAD.MOV.U32 R8, RZ, RZ, 0x1e1 ;  /* 0x000001e1ff087424 */ /* 0x000fe400078e00ff */
[----:B------:R-:W-:Y:S02]  /*12f0*/  IMAD.MOV.U32 R12, RZ, RZ, 0x1 ;  /* 0x00000001ff0c7424 */ /* 0x000fe400078e00ff */
[----:B0-----:R-:W-:-:S07]  /*1300*/  IMAD.MOV.U32 R13, RZ, RZ, RZ ;  /* 0x000000ffff0d7224 */ /* 0x001fce00078e00ff */
[----:B------:R-:W-:-:S07]  /*1310*/  LEPC R20, `(.L_x_14) ;  /* 0x000000001014794e */ /* 0x000fce0000000000 */
[----:B-1---5:R-:W-:Y:S05]  /*1320*/  CALL.ABS.NOINC R14 ;  /* 0x000000000e007343 */ /* 0x022fea0003c00000 */
.L_x_14:
[----:B------:R-:W-:-:S13]  /*1330*/  ISETP.NE.AND P0, PT, R62, 0x3, PT ;  /* 0x000000033e00780c */ /* 0x000fda0003f05270 */
[----:B------:R-:W-:Y:S05]  /*1340*/  @!P0 BRA `(.L_x_15) ;  /* 0x0000000000048947 */ /* 0x000fea0003800000 */
[----:B------:R-:W-:Y:S01]  /*1350*/  BPT.TRAP 0x1 ;  /* 0x000000040000795c */ /* 0x000fe20000300000 */
.L_x_15:
[----:B------:R-:W-:Y:S02]  /*1360*/  IMAD.U32 R3, RZ, RZ, UR39 ;  /* 0x00000027ff037e24 */ /* 0x000fe4000f8e00ff */
[----:B------:R-:W-:-:S03]  /*1370*/  IMAD.U32 R0, RZ, RZ, UR38 ;  /* 0x00000026ff007e24 */ /* 0x000fc6000f8e00ff */
[----:B------:R-:W-:Y:S02]  /*1380*/  LEA R3, R3, UR42, 0x3 ;  /* 0x0000002a03037c11 */ /* 0x000fe4000f8e18ff */
[----:B------:R-:W-:-:S04]  /*1390*/  SHF.L.U32 R0, R0, 0x1f, RZ ;  /* 0x0000001f00007819 */ /* 0x000fc800000006ff */
[----:B------:R2:W3:Y:S01]  /*13a0*/  SYNCS.PHASECHK.TRANS64.TRYWAIT P1, [R3+URZ], R0 ;  /* 0x00000000030075a7 */ /* 0x0004e2000802017f */
[----:B------:R-:W-:Y:S05]  /*13b0*/  @!P0 BRA `(.L_x_16) ;  /* 0x0000000000048947 */ /* 0x000fea0003800000 */
[----:B------:R-:W-:Y:S01]  /*13c0*/  BPT.TRAP 0x1 ;  /* 0x000000040000795c */ /* 0x000fe20000300000 */
.L_x_16:
[----:B---3--:R-:W-:Y:S05]  /*13d0*/  @P1 BRA `(.L_x_17) ;  /* 0x0000000000081947 */ /* 0x008fea0003800000 */
[----:B------:R-:W3:Y:S02]  /*13e0*/  SYNCS.PHASECHK.TRANS64.TRYWAIT P1, [R3+URZ], R0 ;  /* 0x00000000030075a7 */ /* 0x000ee4000802017f */
[----:B---3--:R-:W-:Y:S05]  /*13f0*/  @!P1 BRA `(.L_x_18) ;  /* 0x0000005000109947 */ /* 0x008fea0003800000 */
.L_x_17:
[----:B------:R-:W-:-:S04]  /*1400*/  UISETP.LT.AND UP0, UPT, UR40, 0x1, UPT ;  /* 0x000000012800788c */ /* 0x000fc8000bf01270 */
[----:B------:R-:W-:-:S04]  /*1410*/  USEL UR4, UR40, 0x1, UP0 ;  /* 0x0000000128047887 */ /* 0x000fc80008000000 */
[----:B------:R-:W-:-:S06]  /*1420*/  UIADD3 UR4, UR40, -UR4, URZ ;  /* 0x8000000428047290 */ /* 0x000fcc000fffe03f */
[----:B--23--:R-:W-:Y:S01]  /*1430*/  IMAD.U32 R0, RZ, RZ, UR4 ;  /* 0x00000004ff007e24 */ /* 0x00cfe2000f8e00ff */
[----:B------:R-:W-:Y:S05]  /*1440*/  WARPSYNC.ALL ;  /* 0x0000000000007948 */ /* 0x000fea0003800000 */
[----:B------:R-:W-:Y:S01]  /*1450*/  ISETP.GE.AND P1, PT, R0, 0x1, PT ;  /* 0x000000010000780c */ /* 0x000fe20003f26270 */
[----:B------:R-:W-:Y:S01]  /*1460*/  UIADD3 UR4, UR42, 0x24200, URZ ;  /* 0x000242002a047890 */ /* 0x000fe2000fffe03f */
[----:B------:R-:W-:Y:S01]  /*1470*/  WARPGROUP.ARRIVE ;  /* 0x00000000000079c5 */ /* 0x000fe20000000000 */
[----:B------:R-:W-:Y:S02]  /*1480*/  ULOP3.LUT UR41, UR41, 0x10000, URZ, 0xfc, !UPT ;  /* 0x0001000029297892 */ /* 0x000fe4000f8efc3f */
[----:B------:R-:W-:Y:S01]  /*1490*/  USHF.R.U32.HI UR4, URZ, 0x4, UR4 ;  /* 0x000000043f047899 */ /* 0x000fe20008011604 */
[----:B------:R-:W-:Y:S01]  /*14a0*/  UMOV UR5, 0x80000020 ;  /* 0x8000002000057882 */ /* 0x000fe20000000000 */
[----:B------:R-:W-:-:S02]  /*14b0*/  UMOV UR7, 0x80000020 ;  /* 0x8000002000077882 */ /* 0x000fc40000000000 */
[----:B------:R-:W-:-:S04]  /*14c0*/  ULOP3.LUT UR4, UR4, 0x3fff, URZ, 0xc0, !UPT ;  /* 0x00003fff04047892 */ /* 0x000fc8000f8ec03f */
[----:B------:R-:W-:Y:S02]  /*14d0*/  ULOP3.LUT UR10, UR4, 0x10000, URZ, 0xfc, !UPT ;  /* 0x00010000040a7892 */ /* 0x000fe4000f8efc3f */
[----:B------:R-:W-:Y:S02]  /*14e0*/  ULEA UR4, UR39, UR41, 0x9 ;  /* 0x0000002927047291 */ /* 0x000fe4000f8e483f */
[----:B------:R-:W-:-:S09]  /*14f0*/  ULEA UR6, UR39, UR10, 0x8 ;  /* 0x0000000a27067291 */ /* 0x000fd2000f8e403f */
[----:B------:R-:W-:Y:S01]  /*1500*/  HGMMA.64x64x16.F32.BF16 R24, gdesc[UR4], RZ, !UPT, gsb0 ;  /* 0x00e00000041879f0 */ /* 0x000fe2000c0018ff */
[----:B------:R-:W-:Y:S02]  /*1510*/  UIADD3 UR4, UR4, 0x2, URZ ;  /* 0x0000000204047890 */ /* 0x000fe4000fffe03f */
[----:B------:R-:W-:Y:S01]  /*1520*/  UIADD3 UR6, UR6, 0x2, URZ ;  /* 0x0000000206067890 */ /* 0x000fe2000fffe03f */
[----:B------:R-:W-:Y:S01]  /*1530*/  UMOV UR5, 0x80000020 ;  /* 0x8000002000057882 */ /* 0x000fe20000000000 */
[----:B------:R-:W-:Y:S01]  /*1540*/  UMOV UR7, 0x80000020 ;  /* 0x8000002000077882 */ /* 0x000fe20000000000 */
[----:B------:R-:W-:Y:S02]  /*1550*/  WARPGROUP.DEPBAR.LE gsb0, 0x0 ;  /* 0x00008000000079c5 */ /* 0x000fe40000010000 */
[----:B------:R-:W-:-:S06]  /*1560*/  WARPGROUP.ARRIVE ;  /* 0x00000000000079c5 */ /* 0x000fcc0000000000 */
[----:B------:R-:W-:Y:S03]  /*1570*/  HGMMA.64x64x16.F32.BF16 R24, gdesc[UR4], R24, gsb0 ;  /* 0x00e00000041879f0 */ /* 0x000fe60008001818 */
[----:B------:R-:W-:Y:S02]  /*1580*/  WARPGROUP.DEPBAR.LE gsb0, 0x0 ;  /* 0x00008000000079c5 */ /* 0x000fe40000010000 */
[----:B------:R-:W-:Y:S05]  /*1590*/  @!P1 BRA `(.L_x_19) ;  /* 0x0000000000d89947 */ /* 0x000fea0003800000 */
[----:B------:R-:W-:Y:S02]  /*15a0*/  UIADD3 UR4, UR39, 0x1, URZ ;  /* 0x0000000127047890 */ /* 0x000fe4000fffe03f */
[----:B------:R-:W-:Y:S02]  /*15b0*/  UMOV UR9, UR39 ;  /* 0x0000002700097c82 */ /* 0x000fe40008000000 */
[----:B------:R-:W-:-:S04]  /*15c0*/  UISETP.NE.AND UP0, UPT, UR4, 0x12, UPT ;  /* 0x000000120400788c */ /* 0x000fc8000bf05270 */
[----:B------:R-:W-:Y:S02]  /*15d0*/  USEL UR5, URZ, 0x1, UP0 ;  /* 0x000000013f057887 */ /* 0x000fe40008000000 */
[----:B------:R-:W-:Y:S02]  /*15e0*/  USEL UR8, UR4, URZ, UP0 ;  /* 0x0000003f04087287 */ /* 0x000fe40008000000 */
[----:B------:R-:W-:-:S06]  /*15f0*/  ULOP3.LUT UR5, UR38, UR5, URZ, 0x3c, !UPT ;  /* 0x0000000526057292 */ /* 0x000fcc000f8e3c3f */
[----:B01----:R-:W-:-:S07]  /*1600*/  IMAD.U32 R5, RZ, RZ, UR5 ;  /* 0x00000005ff057e24 */ /* 0x003fce000f8e00ff */
.L_x_26:
[----:B01----:R-:W-:Y:S05]  /*1610*/  @!P0 BRA `(.L_x_20) ;  /* 0x0000000000048947 */ /* 0x003fea0003800000 */
[----:B------:R-:W-:Y:S01]  /*1620*/  BPT.TRAP 0x1 ;  /* 0x000000040000795c */ /* 0x000fe20000300000 */
.L_x_20:
[----:B------:R-:W0:Y:S01]  /*1630*/  S2UR UR5, SR_CgaCtaId ;  /* 0x00000000000579c3 */ /* 0x000e220000008800 */
[----:B------:R-:W-:Y:S01]  /*1640*/  UMOV UR4, 0x400 ;  /* 0x0000040000047882 */ /* 0x000fe20000000000 */
[----:B------:R-:W-:Y:S01]  /*1650*/  SHF.L.U32 R3, R5, 0x1f, RZ ;  /* 0x0000001f05037819 */ /* 0x000fe200000006ff */
[----:B0-----:R-:W-:-:S04]  /*1660*/  ULEA UR11, UR5, UR4, 0x18 ;  /* 0x00000004050b7291 */ /* 0x001fc8000f8ec03f */
[----:B------:R-:W-:-:S09]  /*1670*/  ULEA UR4, UR8, UR11, 0x3 ;  /* 0x0000000b08047291 */ /* 0x000fd2000f8e183f */
[----:B------:R0:W1:Y:S01]  /*1680*/  SYNCS.PHASECHK.TRANS64.TRYWAIT P1, [UR4], R3 ;  /* 0x00000003ff0075a7 */ /* 0x0000620008020144 */
[----:B------:R-:W-:Y:S05]  /*1690*/  @!P0 BRA `(.L_x_21) ;  /* 0x0000000000048947 */ /* 0x000fea0003800000 */
[----:B------:R-:W-:Y:S01]  /*16a0*/  BPT.TRAP 0x1 ;  /* 0x000000040000795c */ /* 0x000fe20000300000 */
.L_x_21:
[----:B-1----:R-:W-:Y:S05]  /*16b0*/  @P1 BRA `(.L_x_22) ;  /* 0x0000000000081947 */ /* 0x002fea0003800000 */
[----:B------:R-:W1:Y:S02]  /*16c0*/  SYNCS.PHASECHK.TRANS64.TRYWAIT P1, [UR4], R3 ;  /* 0x00000003ff0075a7 */ /* 0x000e640008020144 */
[----:B-1----:R-:W-:Y:S05]  /*16d0*/  @!P1 BRA `(.L_x_23) ;  /* 0x0000004c006c9947 */ /* 0x002fea0003800000 */
.L_x_22:
[----:B------:R-:W-:Y:S01]  /*16e0*/  ULEA UR4, UR8, UR41, 0x9 ;  /* 0x0000002908047291 */ /* 0x000fe2000f8e483f */
[----:B------:R-:W-:Y:S01]  /*16f0*/  WARPGROUP.ARRIVE ;  /* 0x00000000000079c5 */ /* 0x000fe20000000000 */
[----:B------:R-:W-:Y:S01]  /*1700*/  ULEA UR6, UR8, UR10, 0x8 ;  /* 0x0000000a08067291 */ /* 0x000fe2000f8e403f */
[----:B------:R-:W-:Y:S01]  /*1710*/  UMOV UR5, 0x80000020 ;  /* 0x8000002000057882 */ /* 0x000fe20000000000 */
[----:B------:R-:W-:-:S07]  /*1720*/  UMOV UR7, 0x80000020 ;  /* 0x8000002000077882 */ /* 0x000fce0000000000 */
[----:B------:R-:W-:Y:S01]  /*1730*/  HGMMA.64x64x16.F32.BF16 R24, gdesc[UR4], R24, gsb0 ;  /* 0x00e00000041879f0 */ /* 0x000fe20008001818 */
        /* <DEDUP_REMOVED lines=9> */
[----:B------:R-:W-:Y:S01]  /*17d0*/  BPT.TRAP 0x1 ;  /* 0x000000040000795c */ /* 0x000fe20000300000 */
.L_x_24:
[----:B------:R-:W-:Y:S01]  /*17e0*/  ULEA UR4, UR9, UR11, 0x3 ;  /* 0x0000000b09047291 */ /* 0x000fe2000f8e183f */
[----:B------:R-:W-:-:S03]  /*17f0*/  ISETP.GT.U32.AND P1, PT, R19, 0x1, PT ;  /* 0x000000011300780c */ /* 0x000fc60003f24070 */
[----:B------:R-:W-:-:S04]  /*1800*/  UIADD3 UR4, UR4, 0x90, URZ ;  /* 0x0000009004047890 */ /* 0x000fc8000fffe03f */
[----:B------:R-:W-:-:S09]  /*1810*/  UPRMT UR4, URZ, 0x654, UR4 ;  /* 0x000006543f047896 */ /* 0x000fd20008000004 */
[----:B------:R-:W-:Y:S01]  /*1820*/  SYNCS.ARRIVE.TRANS64.RED.A1T0 RZ, [UR4], RZ ;  /* 0x000000ffffff79a7 */ /* 0x000fe20008100404 */
[----:B------:R-:W-:Y:S05]  /*1830*/  @P1 BRA `(.L_x_25) ;  /* 0x0000000000041947 */ /* 0x000fea0003800000 */
[----:B------:R-:W-:Y:S01]  /*1840*/  BPT.TRAP 0x1 ;  /* 0x000000040000795c */ /* 0x000fe20000300000 */
.L_x_25:
[----:B------:R-:W-:Y:S01]  /*1850*/  UIADD3 UR8, UR8, 0x1, URZ ;  /* 0x0000000108087890 */ /* 0x000fe2000fffe03f */
[C---:B------:R-:W-:Y:S01]  /*1860*/  ISETP.GT.AND P1, PT, R0.reuse, 0x1, PT ;  /* 0x000000010000780c */ /* 0x040fe20003f24270 */
[----:B------:R-:W-:Y:S01]  /*1870*/  UIADD3 UR9, UR9, 0x1, URZ ;  /* 0x0000000109097890 */ /* 0x000fe2000fffe03f */
[----:B------:R-:W-:Y:S01]  /*1880*/  VIADD R0, R0, 0xffffffff ;  /* 0xffffffff00007836 */ /* 0x000fe20000000000 */
[----:B------:R-:W-:Y:S02]  /*1890*/  UISETP.NE.AND UP0, UPT, UR8, 0x12, UPT ;  /* 0x000000120800788c */ /* 0x000fe4000bf05270 */
[----:B------:R-:W-:Y:S02]  /*18a0*/  UISETP.NE.AND UP1, UPT, UR9, 0x12, UPT ;  /* 0x000000120900788c */ /* 0x000fe4000bf25270 */
[----:B------:R-:W-:Y:S02]  /*18b0*/  USEL UR4, URZ, 0x1, UP0 ;  /* 0x000000013f047887 */ /* 0x000fe40008000000 */
[----:B------:R-:W-:-:S02]  /*18c0*/  USEL UR8, UR8, URZ, UP0 ;  /* 0x0000003f08087287 */ /* 0x000fc40008000000 */
[----:B------:R-:W-:Y:S02]  /*18d0*/  USEL UR9, UR9, URZ, UP1 ;  /* 0x0000003f09097287 */ /* 0x000fe40008800000 */
[----:B------:R-:W-:Y:S01]  /*18e0*/  LOP3.LUT R5, R5, UR4, RZ, 0x3c, !PT ;  /* 0x0000000405057c12 */ /* 0x000fe2000f8e3cff */
[----:B------:R-:W-:Y:S09]  /*18f0*/  @P1 BRA `(.L_x_26) ;  /* 0xfffffffc00441947 */ /* 0x000ff2000383ffff */
.L_x_19:
[----:B------:R-:W2:Y:S02]  /*1900*/  LDC R0, c[0x0][0x28c] ;  /* 0x0000a300ff007b82 */ /* 0x000ea40000000800 */
[----:B--2---:R-:W-:-:S13]  /*1910*/  ISETP.GE.AND P1, PT, R0, 0x1, PT ;  /* 0x000000010000780c */ /* 0x004fda0003f26270 */
[----:B------:R-:W-:Y:S05]  /*1920*/  @!P1 BRA `(.L_x_27) ;  /* 0x0000000000489947 */ /* 0x000fea0003800000 */
[----:B------:R-:W-:Y:S05]  /*1930*/  @!P0 BRA `(.L_x_28) ;  /* 0x0000000000048947 */ /* 0x000fea0003800000 */
[----:B------:R-:W-:Y:S01]  /*1940*/  BPT.TRAP 0x1 ;  /* 0x000000040000795c */ /* 0x000fe20000300000 */
.L_x_28:
[----:B------:R-:W2:Y:S01]  /*1950*/  S2UR UR7, SR_CgaCtaId ;  /* 0x00000000000779c3 */ /* 0x000ea20000008800 */
[----:B------:R-:W-:Y:S01]  /*1960*/  UISETP.LT.AND UP0, UPT, UR40, 0x1, UPT ;  /* 0x000000012800788c */ /* 0x000fe2000bf01270 */
[----:B------:R-:W-:-:S03]  /*1970*/  ISETP.GT.U32.AND P0, PT, R19, 0x1, PT ;  /* 0x000000011300780c */ /* 0x000fc60003f04070 */
[----:B------:R-:W-:-:S04]  /*1980*/  USEL UR6, UR40, 0x1, UP0 ;  /* 0x0000000128067887 */ /* 0x000fc80008000000 */
[----:B------:R-:W-:-:S04]  /*1990*/  UIADD3 UR6, UR39, UR40, -UR6 ;  /* 0x0000002827067290 */ /* 0x000fc8000fffe806 */
[----:B------:R-:W-:-:S04]  /*19a0*/  UIMAD.WIDE.U32 UR4, UR6, 0x38e38e39, URZ ;  /* 0x38e38e39060478a5 */ /* 0x000fc8000f8e003f */
[----:B------:R-:W-:-:S03]  /*19b0*/  USHF.R.U32.HI UR4, URZ, 0x2, UR5 ;  /* 0x000000023f047899 */ /* 0x000fc60008011605 */
[----:B------:R-:W-:Y:S01]  /*19c0*/  UMOV UR5, 0x400 ;  /* 0x0000040000057882 */ /* 0x000fe20000000000 */
[----:B------:R-:W-:Y:S02]  /*19d0*/  UIMAD UR6, UR4, -0x12, UR6 ;  /* 0xffffffee040678a4 */ /* 0x000fe4000f8e0206 */
[----:B--2---:R-:W-:-:S04]  /*19e0*/  ULEA UR5, UR7, UR5, 0x18 ;  /* 0x0000000507057291 */ /* 0x004fc8000f8ec03f */
[----:B------:R-:W-:-:S04]  /*19f0*/  ULEA UR6, UR6, UR5, 0x3 ;  /* 0x0000000506067291 */ /* 0x000fc8000f8e183f */
[----:B------:R-:W-:-:S04]  /*1a00*/  UIADD3 UR6, UR6, 0x90, URZ ;  /* 0x0000009006067890 */ /* 0x000fc8000fffe03f */
[----:B------:R-:W-:-:S09]  /*1a10*/  UPRMT UR6, URZ, 0x654, UR6 ;  /* 0x000006543f067896 */ /* 0x000fd20008000006 */
[----:B------:R-:W-:Y:S01]  /*1a20*/  SYNCS.ARRIVE.TRANS64.RED.A1T0 RZ, [UR6], RZ ;  /* 0x000000ffffff79a7 */ /* 0x000fe20008100406 */
[----:B------:R-:W-:Y:S05]  /*1a30*/  @P0 BRA `(.L_x_27) ;  /* 0x0000000000040947 */ /* 0x000fea0003800000 */
[----:B------:R-:W-:Y:S01]  /*1a40*/  BPT.TRAP 0x1 ;  /* 0x000000040000795c */ /* 0x000fe20000300000 */
.L_x_27:
[----:B------:R-:W2:Y:S01]  /*1a50*/  LDC R6, c[0x0][0x288] ;  /* 0x0000a200ff067b82 */ /* 0x000ea20000000800 */
[C---:B01----:R-:W-:Y:S01]  /*1a60*/  LOP3.LUT R5, R18.reuse, 0x3, RZ, 0xc0, !PT ;  /* 0x0000000312057812 */ /* 0x043fe200078ec0ff */
[----:B------:R-:W-:Y:S01]  /*1a70*/  IMAD.SHL.U32 R59, R59, 0x40, RZ ;  /* 0x000000403b3b7824 */ /* 0x000fe200078e00ff */
[----:B------:R-:W-:Y:S01]  /*1a80*/  UIADD3 UR39, UR40, UR39, URZ ;  /* 0x0000002728277290 */ /* 0x000fe2000fffe03f */
[----:B------:R-:W-:Y:S01]  /*1a90*/  SHF.R.U32.HI R3, RZ, 0x2, R18 ;  /* 0x00000002ff037819 */ /* 0x000fe20000011612 */
[C---:B------:R-:W-:Y:S01]  /*1aa0*/  IMAD.SHL.U32 R10, R18.reuse, 0x2, RZ ;  /* 0x00000002120a7824 */ /* 0x040fe200078e00ff */
[----:B------:R-:W-:Y:S01]  /*1ab0*/  LOP3.LUT R4, R18, 0x60, RZ, 0xc0, !PT ;  /* 0x0000006012047812 */ /* 0x000fe200078ec0ff */
[----:B------:R-:W-:Y:S01]  /*1ac0*/  UISETP.GT.U32.AND UP0, UPT, UR39, 0x11, UPT ;  /* 0x000000112700788c */ /* 0x000fe2000bf04070 */
[----:B------:R-:W-:Y:S01]  /*1ad0*/  LOP3.LUT R0, R22, 0x1, RZ, 0xc0, !PT ;  /* 0x0000000116007812 */ /* 0x000fe200078ec0ff */
[----:B------:R-:W-:Y:S01]  /*1ae0*/  ULDC UR7, c[0x0][0x284] ;  /* 0x0000a10000077ab9 */ /* 0x000fe20000000800 */
[----:B------:R-:W-:Y:S01]  /*1af0*/  LOP3.LUT R3, R3, 0x7, RZ, 0xc0, !PT ;  /* 0x0000000703037812 */ /* 0x000fe200078ec0ff */
[----:B------:R-:W-:Y:S01]  /*1b00*/  UISETP.LT.U32.AND UP0, UPT, UR40, 0x12, UP0 ;  /* 0x000000122800788c */ /* 0x000fe20008701070 */
[----:B------:R-:W-:Y:S01]  /*1b10*/  SHF.R.U32.HI R4, RZ, 0x1, R4 ;  /* 0x00000001ff047819 */ /* 0x000fe20000011604 */
[----:B------:R-:W-:Y:S01]  /*1b20*/  IMAD.SHL.U32 R8, R0, 0x40, RZ ;  /* 0x0000004000087824 */ /* 0x000fe200078e00ff */
[----:B------:R-:W-:Y:S01]  /*1b30*/  UISETP.GE.U32.AND UP1, UPT, UR40, 0x12, UPT ;  /* 0x000000122800788c */ /* 0x000fe2000bf26070 */
[----:B------:R-:W-:Y:S01]  /*1b40*/  SHF.R.S32.HI R15, RZ, 0x1f, R57 ;  /* 0x0000001fff0f7819 */ /* 0x000fe20000011439 */
[----:B------:R-:W-:Y:S01]  /*1b50*/  ULDC.64 UR8, c[0x0][0x5d0] ;  /* 0x0001740000087ab9 */ /* 0x000fe20000000a00 */
[--C-:B------:R-:W-:Y:S01]  /*1b60*/  IADD3 R7, RZ, -R4, -R3.reuse ;  /* 0x80000004ff077210 */ /* 0x100fe20007ffe803 */
[----:B------:R-:W-:Y:S01]  /*1b70*/  UIMAD.WIDE.U32 UR4, UR39, 0x38e38e39, URZ ;  /* 0x38e38e39270478a5 */ /* 0x000fe2000f8e003f */
[C---:B------:R-:W-:Y:S01]  /*1b80*/  LOP3.LUT R10, R59.reuse, 0x6, R10, 0xf8, !PT ;  /* 0x000000063b0a7812 */ /* 0x040fe200078ef80a */
[----:B------:R-:W-:Y:S01]  /*1b90*/  USEL UR6, URZ, 0x1, !UP0 ;  /* 0x000000013f067887 */ /* 0x000fe2000c000000 */
[----:B------:R-:W-:Y:S01]  /*1ba0*/  LOP3.LUT R3, R8, 0x40, R3, 0xe2, !PT ;  /* 0x0000004008037812 */ /* 0x000fe200078ee203 */
[C---:B------:R-:W-:Y:S01]  /*1bb0*/  IMAD.WIDE R8, R58.reuse, 0x80, RZ ;  /* 0x000000803a087825 */ /* 0x040fe200078e02ff */
[----:B------:R-:W-:Y:S01]  /*1bc0*/  SHF.R.S32.HI R11, RZ, 0x1f, R10 ;  /* 0x0000001fff0b7819 */ /* 0x000fe2000001140a */
[----:B------:R-:W-:Y:S01]  /*1bd0*/  USHF.R.U32.HI UR4, URZ, 0x2, UR5 ;  /* 0x000000023f047899 */ /* 0x000fe20008011605 */
[----:B--2---:R-:W-:Y:S01]  /*1be0*/  ISETP.GE.AND P0, PT, R59, R6, PT ;  /* 0x000000063b00720c */ /* 0x004fe20003f06270 */
[----:B------:R-:W-:Y:S01]  /*1bf0*/  IMAD R12, R5, -0x2, R6 ;  /* 0xfffffffe050c7824 */ /* 0x000fe200078e0206 */
[----:B------:R-:W-:Y:S01]  /*1c00*/  ULOP3.LUT UR38, UR38, UR6, URZ, 0x3c, !UPT ;  /* 0x0000000626267292 */ /* 0x000fe2000f8e3c3f */
[----:B------:R-:W-:Y:S01]  /*1c10*/  IMAD.SHL.U32 R5, R58, 0x80, RZ ;  /* 0x000000803a057824 */ /* 0x000fe200078e00ff */
[----:B------:R-:W-:Y:S01]  /*1c20*/  LOP3.LUT R73, R8, R3, R4, 0xfe, !PT ;  /* 0x0000000308497212 */ /* 0x000fe200078efe04 */
[----:B------:R-:W-:Y:S01]  /*1c30*/  IMAD R6, R15, UR8, RZ ;  /* 0x000000080f067c24 */ /* 0x000fe2000f8e02ff */
[----:B------:R-:W-:Y:S01]  /*1c40*/  UIMAD UR39, UR4, -0x12, UR39 ;  /* 0xffffffee042778a4 */ /* 0x000fe2000f8e0227 */
[----:B------:R-:W-:Y:S01]  /*1c50*/  IMAD R0, R0, -0x40, R7 ;  /* 0xffffffc000007824 */ /* 0x000fe200078e0207 */
[----:B------:R-:W-:Y:S01]  /*1c60*/  ISETP.GE.OR P0, PT, R5, UR7, P0 ;  /* 0x0000000705007c0c */ /* 0x000fe20008706670 */
[C---:B------:R-:W-:Y:S01]  /*1c70*/  IMAD R13, R57.reuse, UR9, R6 ;  /* 0x00000009390d7c24 */ /* 0x040fe2000f8e0206 */
[----:B------:R-:W-:Y:S01]  /*1c80*/  @UP1 ULOP3.LUT UR38, UR38, 0x1, UR4, 0x78, !UPT ;  /* 0x0000000126261892 */ /* 0x000fe2000f8e7804 */
[----:B------:R-:W-:Y:S01]  /*1c90*/  IMAD.WIDE.U32 R6, R57, UR8, R10 ;  /* 0x0000000839067c25 */ /* 0x000fe2000f8e000a */
[----:B------:R-:W-:-:S03]  /*1ca0*/  IADD3 R3, -R5, UR7, R0 ;  /* 0x0000000705037c10 */ /* 0x000fc6000fffe100 */
[----:B------:R-:W-:Y:S02]  /*1cb0*/  IMAD.IADD R7, R7, 0x1, R13 ;  /* 0x0000000107077824 */ /* 0x000fe400078e020d */
[----:B------:R-:W-:Y:S02]  /*1cc0*/  IMAD.IADD R4, R12, 0x1, -R59 ;  /* 0x000000010c047824 */ /* 0x000fe400078e0a3b */
[----:B------:R-:W-:Y:S02]  /*1cd0*/  IMAD.MOV.U32 R0, RZ, RZ, -0x1 ;  /* 0xffffffffff007424 */ /* 0x000fe400078e00ff */
[----:B------:R-:W-:Y:S05]  /*1ce0*/  @P0 BRA `(.L_x_29) ;  /* 0x0000002000a40947 */ /* 0x000fea0003800000 */
[----:B------:R-:W0:Y:S01]  /*1cf0*/  LDC.64 R66, c[0x0][0x5c8] ;  /* 0x00017200ff427b82 */ /* 0x000e220000000a00 */
[----:B-----5:R-:W-:Y:S01]  /*1d00*/  FSETP.NEU.AND P0, PT, R56, RZ, PT ;  /* 0x000000ff3800720b */ /* 0x020fe20003f0d000 */
[----:B------:R-:W-:Y:S01]  /*1d10*/  BSSY B0, `(.L_x_29) ;  /* 0x0000226000007945 */ /* 0x000fe20003800000 */
[----:B------:R-:W-:-:S04]  /*1d20*/  ISETP.GT.AND P2, PT, R4, RZ, PT ;  /* 0x000000ff0400720c */ /* 0x000fc80003f44270 */
[----:B------:R-:W-:Y:S01]  /*1d30*/  ISETP.GT.AND P1, PT, R3, RZ, P2 ;  /* 0x000000ff0300720c */ /* 0x000fe20001724270 */
[-C--:B0-----:R-:W-:Y:S02]  /*1d40*/  IMAD R12, R9, R66.reuse, RZ ;  /* 0x00000042090c7224 */ /* 0x081fe400078e02ff */
[----:B------:R-:W-:-:S04]  /*1d50*/  IMAD.WIDE.U32 R58, R73, R66, R6 ;  /* 0x00000042493a7225 */ /* 0x000fc800078e0006 */
[----:B------:R-:W-:-:S04]  /*1d60*/  IMAD R5, R73, R67, R12 ;  /* 0x0000004349057224 */ /* 0x000fc800078e020c */
[----:B------:R-:W-:Y:S01]  /*1d70*/  IMAD.IADD R75, R59, 0x1, R5 ;  /* 0x000000013b4b7824 */ /* 0x000fe200078e0205 */
[----:B------:R-:W-:Y:S06]  /*1d80*/  @!P0 BRA `(.L_x_30) ;  /* 0x0000001400e88947 */ /* 0x000fec0003800000 */
[----:B------:R-:W0:Y:S01]  /*1d90*/  LDC.64 R64, c[0x0][0x5b8] ;  /* 0x00016e00ff407b82 */ /* 0x000e220000000a00 */
[----:B------:R-:W-:-:S07]  /*1da0*/  ULDC.64 UR4, c[0x0][0x5c0] ;  /* 0x0001700000047ab9 */ /* 0x000fce0000000a00 */
[----:B------:R-:W1:Y:S08]  /*1db0*/  LDC.64 R68, c[0x0][0x5b0] ;  /* 0x00016c00ff447b82 */ /* 0x000e700000000a00 */
[----:B------:R-:W2:Y:S01]  /*1dc0*/  LDC.64 R70, c[0x0][0x5a8] ;  /* 0x00016a00ff467b82 */ /* 0x000ea20000000a00 */
[-C--:B0-----:R-:W-:Y:S02]  /*1dd0*/  IMAD R6, R15, R64.reuse, RZ ;  /* 0x000000400f067224 */ /* 0x081fe400078e02ff */
[----:B------:R-:W-:-:S04]  /*1de0*/  IMAD.WIDE.U32 R60, R57, R64, R10 ;  /* 0x00000040393c7225 */ /* 0x000fc800078e000a */
[----:B------:R-:W-:Y:S02]  /*1df0*/  IMAD R63, R57, R65, R6 ;  /* 0x00000041393f7224 */ /* 0x000fe400078e0206 */
[-C--:B-1----:R-:W-:Y:S02]  /*1e00*/  IMAD R8, R9, R68.reuse, RZ ;  /* 0x0000004409087224 */ /* 0x082fe400078e02ff */
[----:B------:R-:W-:Y:S02]  /*1e10*/  IMAD.IADD R13, R61, 0x1, R63 ;  /* 0x000000013d0d7824 */ /* 0x000fe400078e023f */
[----:B------:R-:W-:Y:S02]  /*1e20*/  IMAD.MOV.U32 R12, RZ, RZ, R60 ;  /* 0x000000ffff0c7224 */ /* 0x000fe400078e003c */
[C---:B------:R-:W-:Y:S02]  /*1e30*/  IMAD R65, R73.reuse, R69, R8 ;  /* 0x0000004549417224 */ /* 0x040fe400078e0208 */
[----:B------:R-:W-:-:S04]  /*1e40*/  IMAD.WIDE.U32 R6, R73, R68, R12 ;  /* 0x0000004449067225 */ /* 0x000fc800078e000c */
[----:B------:R-:W-:Y:S01]  /*1e50*/  IMAD.IADD R5, R7, 0x1, R65 ;  /* 0x0000000107057824 */ /* 0x000fe200078e0241 */
[----:B--2---:R-:W-:-:S04]  /*1e60*/  LEA R14, P0, R6, R70, 0x1 ;  /* 0x00000046060e7211 */ /* 0x004fc800078008ff */
[----:B------:R-:W-:-:S05]  /*1e70*/  LEA.HI.X R15, R6, R71, R5, 0x1, P0 ;  /* 0x00000047060f7211 */ /* 0x000fca00000f0c05 */
[----:B------:R0:W2:Y:S01]  /*1e80*/  @P1 LDG.E.LTC128B.U16 R5, desc[UR36][R14.64] ;  /* 0x000000240e051981 */ /* 0x0000a2000c1e1520 */
[----:B------:R-:W-:Y:S01]  /*1e90*/  LEA R8, P0, R58, UR4, 0x1 ;  /* 0x000000043a087c11 */ /* 0x000fe2000f8008ff */
[----:B------:R-:W-:Y:S01]  /*1ea0*/  IMAD.WIDE.U32 R6, R73, R68, R10 ;  /* 0x0000004449067225 */ /* 0x000fe200078e000a */
[----:B------:R-:W-:Y:S03]  /*1eb0*/  BSSY B1, `(.L_x_31) ;  /* 0x0000012000017945 */ /* 0x000fe60003800000 */
[----:B------:R-:W-:Y:S02]  /*1ec0*/  IMAD.IADD R7, R65, 0x1, R7 ;  /* 0x0000000141077824 */ /* 0x000fe400078e0207 */
[----:B------:R-:W-:Y:S01]  /*1ed0*/  IMAD.WIDE.U32 R20, R57, R64, R6 ;  /* 0x0000004039147225 */ /* 0x000fe200078e0006 */
[----:B0-----:R-:W-:-:S03]  /*1ee0*/  SHF.L.U64.HI R15, R68, 0x3, R69 ;  /* 0x00000003440f7819 */ /* 0x001fc60000010245 */
[----:B------:R-:W-:Y:S01]  /*1ef0*/  IMAD.IADD R7, R63, 0x1, R21 ;  /* 0x000000013f077824 */ /* 0x000fe200078e0215 */
[----:B------:R-:W-:Y:S01]  /*1f00*/  LEA R6, P4, R20, R70, 0x1 ;  /* 0x0000004614067211 */ /* 0x000fe200078808ff */
[----:B------:R-:W-:-:S03]  /*1f10*/  IMAD.SHL.U32 R14, R68, 0x8, RZ ;  /* 0x00000008440e7824 */ /* 0x000fc600078e00ff */
[----:B------:R-:W-:Y:S01]  /*1f20*/  LEA.HI.X R7, R20, R71, R7, 0x1, P4 ;  /* 0x0000004714077211 */ /* 0x000fe200020f0c07 */
[----:B--2---:R-:W-:-:S04]  /*1f30*/  IMAD.U32 R9, R5, 0x10000, RZ ;  /* 0x0001000005097824 */ /* 0x004fc800078e00ff */
[----:B------:R-:W-:-:S04]  /*1f40*/  FMUL R9, R9, R56 ;  /* 0x0000003809097220 */ /* 0x000fc80000400000 */
[----:B------:R-:W-:Y:S01]  /*1f50*/  FFMA R24, R24, R23, R9 ;  /* 0x0000001718187223 */ /* 0x000fe20000000009 */
[----:B------:R-:W-:Y:S02]  /*1f60*/  LEA.HI.X R9, R58, UR5, R75, 0x1, P0 ;  /* 0x000000053a097c11 */ /* 0x000fe400080f0c4b */
[----:B------:R-:W-:Y:S02]  /*1f70*/  ISETP.GT.AND P0, PT, R4, 0x1, PT ;  /* 0x000000010400780c */ /* 0x000fe40003f04270 */
[----:B------:R-:W-:Y:S02]  /*1f80*/  F2FP.BF16.F32.PACK_AB R24, RZ, R24 ;  /* 0x00000018ff18723e */ /* 0x000fe400000010ff */
[----:B------:R-:W-:-:S03]  /*1f90*/  ISETP.GT.AND P3, PT, R3, RZ, P0 ;  /* 0x000000ff0300720c */ /* 0x000fc60000764270 */
[----:B------:R0:W-:Y:S10]  /*1fa0*/  @P1 STG.E.U16 desc[UR36][R8.64], R24 ;  /* 0x0000001808001986 */ /* 0x0001f4000c101524 */
[----:B------:R-:W-:Y:S05]  /*1fb0*/  @!P3 BRA `(.L_x_32) ;  /* 0x000000000004b947 */ /* 0x000fea0003800000 */
[----:B------:R1:W5:Y:S02]  /*1fc0*/  LDG.E.LTC128B.U16 R5, desc[UR36][R6.64+0x2] ;  /* 0x0000022406057981 */ /* 0x000364000c1e1520 */
.L_x_32:
[----:B------:R-:W-:Y:S05]  /*1fd0*/  BSYNC B1 ;  /* 0x0000000000017941 */ /* 0x000fea0003800000 */
.L_x_31:
[----:B-----5:R-:W-:Y:S01]  /*1fe0*/  IMAD.U32 R59, R5, 0x10000, RZ ;  /* 0x00010000053b7824 */ /* 0x020fe200078e00ff */
[----:B------:R-:W-:Y:S01]  /*1ff0*/  ISETP.GT.AND P2, PT, R3, 0x8, P2 ;  /* 0x000000080300780c */ /* 0x000fe20001744270 */
[----:B------:R-:W-:Y:S01]  /*2000*/  IMAD.WIDE.U32 R20, R73, R68, R14 ;  /* 0x0000004449147225 */ /* 0x000fe200078e000e */
[----:B0-----:R-:W-:-:S03]  /*2010*/  PRMT R24, R5, 0x7610, R24 ;  /* 0x0000761005187816 */ /* 0x001fc60000000018 */
[----:B------:R-:W-:Y:S01]  /*2020*/  FMUL R12, R59, R56 ;  /* 0x000000383b0c7220 */ /* 0x000fe20000400000 */
[----:B------:R-:W-:Y:S01]  /*2030*/  IMAD.IADD R65, R65, 0x1, R21 ;  /* 0x0000000141417824 */ /* 0x000fe200078e0215 */
[----:B------:R-:W-:Y:S02]  /*2040*/  IADD3 R60, P1, R60, R20, RZ ;  /* 0x000000143c3c7210 */ /* 0x000fe40007f3e0ff */
[----:B------:R-:W-:-:S03]  /*2050*/  FFMA R12, R25, R23, R12 ;  /* 0x00000017190c7223 */ /* 0x000fc6000000000c */
[----:B------:R-:W-:Y:S02]  /*2060*/  IMAD.X R13, R65, 0x1, R13, P1 ;  /* 0x00000001410d7824 */ /* 0x000fe400008e060d */
[----:B------:R-:W-:Y:S02]  /*2070*/  F2FP.BF16.F32.PACK_AB R12, RZ, R12 ;  /* 0x0000000cff0c723e */ /* 0x000fe400000010ff */
[----:B------:R-:W-:Y:S02]  /*2080*/  LEA R14, P1, R60, R70, 0x1 ;  /* 0x000000463c0e7211 */ /* 0x000fe400078208ff */
[----:B------:R-:W-:Y:S02]  /*2090*/  PRMT R21, R12, 0x7610, R21 ;  /* 0x000076100c157816 */ /* 0x000fe40000000015 */
[----:B------:R-:W-:-:S03]  /*20a0*/  LEA.HI.X R15, R60, R71, R13, 0x1, P1 ;  /* 0x000000473c0f7211 */ /* 0x000fc600008f0c0d */
[----:B------:R0:W-:Y:S04]  /*20b0*/  @P3 STG.E.U16 desc[UR36][R8.64+0x2], R21 ;  /* 0x0000021508003986 */ /* 0x0001e8000c101524 */
[----:B------:R-:W2:Y:S01]  /*20c0*/  @P2 LDG.E.LTC128B.U16 R24, desc[UR36][R14.64] ;  /* 0x000000240e182981 */ /* 0x000ea2000c1e1520 */
[----:B------:R-:W-:Y:S01]  /*20d0*/  IADD3 R20, P1, R10, R20, RZ ;  /* 0x000000140a147210 */ /* 0x000fe20007f3e0ff */
[----:B------:R-:W-:Y:S01]  /*20e0*/  BSSY B1, `(.L_x_33) ;  /* 0x0000011000017945 */ /* 0x000fe20003800000 */
[C---:B------:R-:W-:Y:S02]  /*20f0*/  SHF.L.U64.HI R13, R66.reuse, 0x4, R67 ;  /* 0x00000004420d7819 */ /* 0x040fe40000010243 */
[----:B------:R-:W-:Y:S01]  /*2100*/  ISETP.GT.AND P0, PT, R3, 0x8, P0 ;  /* 0x000000080300780c */ /* 0x000fe20000704270 */
[----:B0-----:R-:W-:Y:S01]  /*2110*/  IMAD.X R21, R11, 0x1, R65, P1 ;  /* 0x000000010b157824 */ /* 0x001fe200008e0641 */
[----:B------:R-:W-:Y:S01]  /*2120*/  LEA R12, P1, R66, R8, 0x4 ;  /* 0x00000008420c7211 */ /* 0x000fe200078220ff */
[----:B------:R-:W-:-:S04]  /*2130*/  IMAD.WIDE.U32 R20, R57, R64, R20 ;  /* 0x0000004039147225 */ /* 0x000fc800078e0014 */
[----:B------:R-:W-:Y:S01]  /*2140*/  IMAD.X R13, R13, 0x1, R9, P1 ;  /* 0x000000010d0d7824 */ /* 0x000fe200008e0609 */
[----:B------:R-:W-:Y:S01]  /*2150*/  LEA R10, P3, R20, R70, 0x1 ;  /* 0x00000046140a7211 */ /* 0x000fe200078608ff */
[----:B------:R-:W-:-:S05]  /*2160*/  IMAD.IADD R11, R63, 0x1, R21 ;  /* 0x000000013f0b7824 */ /* 0x000fca00078e0215 */
[----:B------:R-:W-:Y:S01]  /*2170*/  LEA.HI.X R11, R20, R71, R11, 0x1, P3 ;  /* 0x00000047140b7211 */ /* 0x000fe200018f0c0b */
[----:B--2---:R-:W-:-:S04]  /*2180*/  IMAD.U32 R5, R24, 0x10000, RZ ;  /* 0x0001000018057824 */ /* 0x004fc800078e00ff */
[----:B------:R-:W-:-:S04]  /*2190*/  FMUL R5, R5, R56 ;  /* 0x0000003805057220 */ /* 0x000fc80000400000 */
[----:B------:R-:W-:-:S05]  /*21a0*/  FFMA R5, R26, R23, R5 ;  /* 0x000000171a057223 */ /* 0x000fca0000000005 */
[----:B------:R-:W-:-:S05]  /*21b0*/  F2FP.BF16.F32.PACK_AB R5, RZ, R5 ;  /* 0x00000005ff05723e */ /* 0x000fca00000010ff */
[----:B------:R0:W-:Y:S01]  /*21c0*/  @P2 STG.E.U16 desc[UR36][R12.64], R5 ;  /* 0x000000050c002986 */ /* 0x0001e2000c101524 */
[----:B------:R-:W-:Y:S05]  /*21d0*/  @!P0 BRA `(.L_x_34) ;  /* 0x0000000000048947 */ /* 0x000fea0003800000 */
[----:B------:R2:W5:Y:S02]  /*21e0*/  LDG.E.LTC128B.U16 R24, desc[UR36][R10.64+0x2] ;  /* 0x000002240a187981 */ /* 0x000564000c1e1520 */
.L_x_34:
[----:B------:R-:W-:Y:S05]  /*21f0*/  BSYNC B1 ;  /* 0x0000000000017941 */ /* 0x000fea0003800000 */
.L_x_33:
[----:B0----5:R-:W-:Y:S01]  /*2200*/  IMAD.U32 R5, R24, 0x10000, RZ ;  /* 0x0001000018057824 */ /* 0x021fe200078e00ff */
[----:B------:R-:W-:Y:S01]  /*2210*/  ISETP.GT.AND P1, PT, R4, 0x8, PT ;  /* 0x000000080400780c */ /* 0x000fe20003f24270 */
[----:B------:R-:W-:Y:S02]  /*2220*/  BSSY B1, `(.L_x_35) ;  /* 0x0000008000017945 */ /* 0x000fe40003800000 */
[----:B------:R-:W-:Y:S01]  /*2230*/  FMUL R14, R5, R56 ;  /* 0x00000038050e7220 */ /* 0x000fe20000400000 */
[----:B------:R-:W-:-:S03]  /*2240*/  ISETP.GT.AND P2, PT, R3, RZ, P1 ;  /* 0x000000ff0300720c */ /* 0x000fc60000f44270 */
[----:B------:R-:W-:-:S05]  /*2250*/  FFMA R14, R27, R23, R14 ;  /* 0x000000171b0e7223 */ /* 0x000fca000000000e */
[----:B------:R-:W-:-:S05]  /*2260*/  F2FP.BF16.F32.PACK_AB R14, RZ, R14 ;  /* 0x0000000eff0e723e */ /* 0x000fca00000010ff */
[----:B------:R0:W-:Y:S01]  /*2270*/  @P0 STG.E.U16 desc[UR36][R12.64+0x2], R14 ;  /* 0x0000020e0c000986 */ /* 0x0001e2000c101524 */
[----:B------:R-:W-:Y:S05]  /*2280*/  @!P2 BRA `(.L_x_36) ;  /* 0x000000000004a947 */ /* 0x000fea0003800000 */
[----:B------:R3:W5:Y:S02]  /*2290*/  LDG.E.LTC128B.U16 R24, desc[UR36][R6.64+0x10] ;  /* 0x0000102406187981 */ /* 0x000764000c1e1520 */
.L_x_36:
[----:B------:R-:W-:Y:S05]  /*22a0*/  BSYNC B1 ;  /* 0x0000000000017941 */ /* 0x000fea0003800000 */
.L_x_35:
[----:B-----5:R-:W-:Y:S01]  /*22b0*/  IMAD.U32 R5, R24, 0x10000, RZ ;  /* 0x0001000018057824 */ /* 0x020fe200078e00ff */
        /* <DEDUP_REMOVED lines=9> */
.L_x_38:
[----:B------:R-:W-:Y:S05]  /*2350*/  BSYNC B1 ;  /* 0x0000000000017941 */ /* 0x000fea0003800000 */
.L_x_37:
[----:B----45:R-:W-:Y:S01]  /*2360*/  IMAD.U32 R5, R24, 0x10000, RZ ;  /* 0x0001000018057824 */ /* 0x030fe200078e00ff */
[----:B------:R-:W-:Y:S01]  /*2370*/  ISETP.GT.AND P1, PT, R3, 0x8, P1 ;  /* 0x000000080300780c */ /* 0x000fe20000f24270 */
[----:B------:R-:W-:Y:S02]  /*2380*/  BSSY B1, `(.L_x_39) ;  /* 0x0000007000017945 */ /* 0x000fe40003800000 */
[----:B0-----:R-:W-:-:S04]  /*2390*/  FMUL R14, R5, R56 ;  /* 0x00000038050e7220 */ /* 0x001fc80000400000 */
[----:B------:R-:W-:-:S05]  /*23a0*/  FFMA R14, R29, R23, R14 ;  /* 0x000000171d0e7223 */ /* 0x000fca000000000e */
[----:B------:R-:W-:-:S05]  /*23b0*/  F2FP.BF16.F32.PACK_AB R14, RZ, R14 ;  /* 0x0000000eff0e723e */ /* 0x000fca00000010ff */
[----:B------:R0:W-:Y:S01]  /*23c0*/  @P3 STG.E.U16 desc[UR36][R8.64+0x12], R14 ;  /* 0x0000120e08003986 */ /* 0x0001e2000c101524 */
[----:B------:R-:W-:Y:S05]  /*23d0*/  @!P1 BRA `(.L_x_40) ;  /* 0x0000000000049947 */ /* 0x000fea0003800000 */
[----:B------:R4:W5:Y:S02]  /*23e0*/  LDG.E.LTC128B.U16 R24, desc[UR36][R10.64+0x10] ;  /* 0x000010240a187981 */ /* 0x000964000c1e1520 */
.L_x_40:
[----:B------:R-:W-:Y:S05]  /*23f0*/  BSYNC B1 ;  /* 0x0000000000017941 */ /* 0x000fea0003800000 */
.L_x_39:
[----:B-----5:R-:W-:Y:S01]  /*2400*/  IMAD.U32 R5, R24, 0x10000, RZ ;  /* 0x0001000018057824 */ /* 0x020fe200078e00ff */
[----:B------:R-:W-:Y:S01]  /*2410*/  ISETP.GT.AND P0, PT, R3, 0x8, P0 ;  /* 0x000000080300780c */ /* 0x000fe20000704270 */
[----:B------:R-:W-:Y:S02]  /*2420*/  BSSY B1, `(.L_x_41) ;  /* 0x0000007000017945 */ /* 0x000fe40003800000 */
[----:B------:R-:W-:-:S04]  /*2430*/  FMUL R5, R5, R56 ;  /* 0x0000003805057220 */ /* 0x000fc80000400000 */
[----:B------:R-:W-:-:S05]  /*2440*/  FFMA R5, R30, R23, R5 ;  /* 0x000000171e057223 */ /* 0x000fca0000000005 */
[----:B------:R-:W-:-:S05]  /*2450*/  F2FP.BF16.F32.PACK_AB R5, RZ, R5 ;  /* 0x00000005ff05723e */ /* 0x000fca00000010ff */
[----:B------:R0:W-:Y:S01]  /*2460*/  @P1 STG.E.U16 desc[UR36][R12.64+0x10], R5 ;  /* 0x000010050c001986 */ /* 0x0001e2000c101524 */
[----:B------:R-:W-:Y:S05]  /*2470*/  @!P0 BRA `(.L_x_42) ;  /* 0x0000000000048947 */ /* 0x000fea0003800000 */
[----:B------:R0:W5:Y:S02]  /*2480*/  LDG.E.LTC128B.U16 R24, desc[UR36][R10.64+0x12] ;  /* 0x000012240a187981 */ /* 0x000164000c1e1520 */
.L_x_42:
[----:B------:R-:W-:Y:S05]  /*2490*/  BSYNC B1 ;  /* 0x0000000000017941 */ /* 0x000fea0003800000 */
.L_x_41:
        /* <DEDUP_REMOVED lines=10> */
.L_x_44:
[----:B------:R-:W-:Y:S05]  /*2540*/  BSYNC B1 ;  /* 0x0000000000017941 */ /* 0x000fea0003800000 */
.L_x_43:
        /* <DEDUP_REMOVED lines=10> */
.L_x_46:
[----:B------:R-:W-:Y:S05]  /*25f0*/  BSYNC B1 ;  /* 0x0000000000017941 */ /* 0x000fea0003800000 */
.L_x_45:
[----:B0----5:R-:W-:Y:S01]  /*2600*/  IMAD.U32 R5, R24, 0x10000, RZ ;  /* 0x0001000018057824 */ /* 0x021fe200078e00ff */
        /* <DEDUP_REMOVED lines=8> */
.L_x_48:
[----:B------:R-:W-:Y:S05]  /*2690*/  BSYNC B1 ;  /* 0x0000000000017941 */ /* 0x000fea0003800000 */
.L_x_47:
        /* <DEDUP_REMOVED lines=9> */
.L_x_50:
[----:B------:R-:W-:Y:S05]  /*2730*/  BSYNC B1 ;  /* 0x0000000000017941 */ /* 0x000fea0003800000 */
.L_x_49:
        /* <DEDUP_REMOVED lines=10> */
.L_x_52:
[----:B------:R-:W-:Y:S05]  /*27e0*/  BSYNC B1 ;  /* 0x0000000000017941 */ /* 0x000fea0003800000 */
.L_x_51:
        /* <DEDUP_REMOVED lines=10> */
.L_x_54:
[----:B------:R-:W-:Y:S05]  /*2890*/  BSYNC B1 ;  /* 0x0000000000017941 */ /* 0x000fea0003800000 */
.L_x_53:
        /* <DEDUP_REMOVED lines=9> */
.L_x_56:
[----:B------:R-:W-:Y:S05]  /*2930*/  BSYNC B1 ;  /* 0x0000000000017941 */ /* 0x000fea0003800000 */
.L_x_55:
        /* <DEDUP_REMOVED lines=9> */
.L_x_58:
[----:B------:R-:W-:Y:S05]  /*29d0*/  BSYNC B1 ;  /* 0x0000000000017941 */ /* 0x000fea0003800000 */
.L_x_57:
        /* <DEDUP_REMOVED lines=10> */
.L_x_60:
[----:B------:R-:W-:Y:S05]  /*2a80*/  BSYNC B1 ;  /* 0x0000000000017941 */ /* 0x000fea0003800000 */
.L_x_59:
        /* <DEDUP_REMOVED lines=10> */
.L_x_62:
[----:B------:R-:W-:Y:S05]  /*2b30*/  BSYNC B1 ;  /* 0x0000000000017941 */ /* 0x000fea0003800000 */
.L_x_61:
        /* <DEDUP_REMOVED lines=9> */
.L_x_64:
[----:B------:R-:W-:Y:S05]  /*2bd0*/  BSYNC B1 ;  /* 0x0000000000017941 */ /* 0x000fea0003800000 */
.L_x_63:
        /* <DEDUP_REMOVED lines=9> */
.L_x_66:
[----:B------:R-:W-:Y:S05]  /*2c70*/  BSYNC B1 ;  /* 0x0000000000017941 */ /* 0x000fea0003800000 */
.L_x_65:
        /* <DEDUP_REMOVED lines=10> */
.L_x_68:
[----:B------:R-:W-:Y:S05]  /*2d20*/  BSYNC B1 ;  /* 0x0000000000017941 */ /* 0x000fea0003800000 */
.L_x_67:
        /* <DEDUP_REMOVED lines=10> */
.L_x_70:
[----:B------:R-:W-:Y:S05]  /*2dd0*/  BSYNC B1 ;  /* 0x0000000000017941 */ /* 0x000fea0003800000 */
.L_x_69:
        /* <DEDUP_REMOVED lines=9> */
.L_x_72:
[----:B------:R-:W-:Y:S05]  /*2e70*/  BSYNC B1 ;  /* 0x0000000000017941 */ /* 0x000fea0003800000 */
.L_x_71:
        /* <DEDUP_REMOVED lines=9> */
.L_x_74:
[----:B------:R-:W-:Y:S05]  /*2f10*/  BSYNC B1 ;  /* 0x0000000000017941 */ /* 0x000fea0003800000 */
.L_x_73:
        /* <DEDUP_REMOVED lines=10> */
.L_x_76:
[----:B------:R-:W-:Y:S05]  /*2fc0*/  BSYNC B1 ;  /* 0x0000000000017941 */ /* 0x000fea0003800000 */
.L_x_75:
        /* <DEDUP_REMOVED lines=10> */
.L_x_78:
[----:B------:R-:W-:Y:S05]  /*3070*/  BSYNC B1 ;  /* 0x0000000000017941 */ /* 0x000fea0003800000 */
.L_x_77:
        /* <DEDUP_REMOVED lines=9> */
.L_x_80:
[----:B------:R-:W-:Y:S05]  /*3110*/  BSYNC B1 ;  /* 0x0000000000017941 */ /* 0x000fea0003800000 */
.L_x_79:
        /* <DEDUP_REMOVED lines=9> */
.L_x_82:
[----:B------:R-:W-:Y:S05]  /*31b0*/  BSYNC B1 ;  /* 0x0000000000017941 */ /* 0x000fea0003800000 */
.L_x_81:
        /* <DEDUP_REMOVED lines=10> */
.L_x_84:
[----:B------:R-:W-:Y:S05]  /*3260*/  BSYNC B1 ;  /* 0x0000000000017941 */ /* 0x000fea0003800000 */
.L_x_83:
[----:B-----5:R-:W-:Y:S01]  /*3270*/  IMAD.U32 R5, R24, 0x10000, RZ ;  /* 0x0001000018057824 */ /* 0x020fe200078e00ff */
[----:B------:R-:W-:Y:S01]  /*3280*/  ISETP.GT.AND P0, PT, R4, 0x39, PT ;  /* 0x000000390400780c */ /* 0x000fe20003f04270 */
[----:B------:R-:W-:Y:S01]  /*3290*/  @P2 IMAD.MOV.U32 R4, RZ, RZ, R8 ;  /* 0x000000ffff042224 */ /* 0x000fe200078e0008 */
[----:B------:R-:W-:Y:S01]  /*32a0*/  BSSY B1, `(.L_x_85) ;  /* 0x000000a000017945 */ /* 0x000fe20003800000 */
[----:B------:R-:W-:Y:S01]  /*32b0*/  FMUL R5, R5, R56 ;  /* 0x0000003805057220 */ /* 0x000fe20000400000 */
[----:B------:R-:W-:-:S03]  /*32c0*/  ISETP.GT.AND P3, PT, R3, RZ, P0 ;  /* 0x000000ff0300720c */ /* 0x000fc60000764270 */
[----:B------:R-:W-:-:S05]  /*32d0*/  FFMA R5, R52, R23, R5 ;  /* 0x0000001734057223 */ /* 0x000fca0000000005 */
[----:B------:R-:W-:-:S04]  /*32e0*/  F2FP.BF16.F32.PACK_AB R5, RZ, R5 ;  /* 0x00000005ff05723e */ /* 0x000fc800000010ff */
[----:B0-----:R-:W-:Y:S01]  /*32f0*/  PRMT R14, R5, 0x7610, R14 ;  /* 0x00007610050e7816 */ /* 0x001fe2000000000e */
[----:B------:R-:W-:-:S05]  /*3300*/  @P2 IMAD.MOV.U32 R5, RZ, RZ, R9 ;  /* 0x000000ffff052224 */ /* 0x000fca00078e0009 */
[----:B------:R0:W-:Y:S01]  /*3310*/  @P2 STG.E.U16 desc[UR36][R4.64+0x70], R14 ;  /* 0x0000700e04002986 */ /* 0x0001e2000c101524 */
[----:B------:R-:W-:Y:S05]  /*3320*/  @!P3 BRA `(.L_x_86) ;  /* 0x000000000004b947 */ /* 0x000fea0003800000 */
[----:B------:R0:W5:Y:S02]  /*3330*/  LDG.E.LTC128B.U16 R24, desc[UR36][R6.64+0x72] ;  /* 0x0000722406187981 */ /* 0x000164000c1e1520 */
.L_x_86:
[----:B------:R-:W-:Y:S05]  /*3340*/  BSYNC B1 ;  /* 0x0000000000017941 */ /* 0x000fea0003800000 */
.L_x_85:
        /* <DEDUP_REMOVED lines=9> */
.L_x_88:
[----:B------:R-:W-:Y:S05]  /*33e0*/  BSYNC B1 ;  /* 0x0000000000017941 */ /* 0x000fea0003800000 */
.L_x_87:
[----:B-----5:R-:W-:Y:S01]  /*33f0*/  IMAD.U32 R5, R24, 0x10000, RZ ;  /* 0x0001000018057824 */ /* 0x020fe200078e00ff */
[----:B------:R-:W-:Y:S01]  /*3400*/  ISETP.GT.AND P0, PT, R3, 0x8, P0 ;  /* 0x000000080300780c */ /* 0x000fe20000704270 */
[----:B0-----:R-:W-:Y:S01]  /*3410*/  @P1 IMAD.MOV.U32 R4, RZ, RZ, R12 ;  /* 0x000000ffff041224 */ /* 0x001fe200078e000c */
[----:B------:R-:W-:Y:S01]  /*3420*/  BSSY B1, `(.L_x_89) ;  /* 0x0000009000017945 */ /* 0x000fe20003800000 */
[----:B------:R-:W-:-:S04]  /*3430*/  FMUL R5, R5, R56 ;  /* 0x0000003805057220 */ /* 0x000fc80000400000 */
[----:B------:R-:W-:-:S05]  /*3440*/  FFMA R5, R54, R23, R5 ;  /* 0x0000001736057223 */ /* 0x000fca0000000005 */
[----:B------:R-:W-:-:S04]  /*3450*/  F2FP.BF16.F32.PACK_AB R5, RZ, R5 ;  /* 0x00000005ff05723e */ /* 0x000fc800000010ff */
[----:B-1-3--:R-:W-:Y:S01]  /*3460*/  PRMT R6, R5, 0x7610, R6 ;  /* 0x0000761005067816 */ /* 0x00afe20000000006 */
[----:B------:R-:W-:-:S05]  /*3470*/  @P1 IMAD.MOV.U32 R5, RZ, RZ, R13 ;  /* 0x000000ffff051224 */ /* 0x000fca00078e000d */
[----:B------:R0:W-:Y:S01]  /*3480*/  @P1 STG.E.U16 desc[UR36][R4.64+0x70], R6 ;  /* 0x0000700604001986 */ /* 0x0001e2000c101524 */
[----:B------:R-:W-:Y:S05]  /*3490*/  @!P0 BRA `(.L_x_90) ;  /* 0x0000000000048947 */ /* 0x000fea0003800000 */
[----:B------:R1:W5:Y:S02]  /*34a0*/  LDG.E.LTC128B.U16 R24, desc[UR36][R10.64+0x72] ;  /* 0x000072240a187981 */ /* 0x000364000c1e1520 */
.L_x_90:
[----:B------:R-:W-:Y:S05]  /*34b0*/  BSYNC B1 ;  /* 0x0000000000017941 */ /* 0x000fea0003800000 */
.L_x_89:
[----:B------:R-:W-:Y:S05]  /*34c0*/  @!P0 BRA `(.L_x_91) ;  /* 0x0000000800a88947 */ /* 0x000fea0003800000 */
[----:B-----5:R-:W-:-:S04]  /*34d0*/  IMAD.U32 R3, R24, 0x10000, RZ ;  /* 0x0001000018037824 */ /* 0x020fc800078e00ff */
[----:B0-----:R-:W-:-:S04]  /*34e0*/  FMUL R4, R3, R56 ;  /* 0x0000003803047220 */ /* 0x001fc80000400000 */
[----:B------:R-:W-:-:S05]  /*34f0*/  FFMA R4, R55, R23, R4 ;  /* 0x0000001737047223 */ /* 0x000fca0000000004 */
[----:B------:R-:W-:-:S05]  /*3500*/  F2FP.BF16.F32.PACK_AB R4, RZ, R4 ;  /* 0x00000004ff04723e */ /* 0x000fca00000010ff */
[----:B------:R3:W-:Y:S01]  /*3510*/  STG.E.U16 desc[UR36][R12.64+0x72], R4 ;  /* 0x000072040c007986 */ /* 0x0007e2000c101524 */
[----:B------:R-:W-:Y:S05]  /*3520*/  BRA `(.L_x_91) ;  /* 0x0000000800907947 */ /* 0x000fea0003800000 */
.L_x_30:
[----:B------:R-:W-:Y:S01]  /*3530*/  ISETP.GT.AND P0, PT, R4, 0x1, PT ;  /* 0x000000010400780c */ /* 0x000fe20003f04270 */
[----:B------:R-:W-:Y:S01]  /*3540*/  ULDC.64 UR4, c[0x0][0x5c0] ;  /* 0x0001700000047ab9 */ /* 0x000fe20000000a00 */
[-C--:B------:R-:W-:Y:S01]  /*3550*/  FMUL R24, R24, R23.reuse ;  /* 0x0000001718187220 */ /* 0x080fe20000400000 */
[-C--:B------:R-:W-:Y:S01]  /*3560*/  FMUL R25, R25, R23.reuse ;  /* 0x0000001719197220 */ /* 0x080fe20000400000 */
[----:B------:R-:W-:Y:S01]  /*3570*/  ISETP.GT.AND P3, PT, R3, RZ, P0 ;  /* 0x000000ff0300720c */ /* 0x000fe20000764270 */
[-C--:B------:R-:W-:Y:S01]  /*3580*/  FMUL R26, R26, R23.reuse ;  /* 0x000000171a1a7220 */ /* 0x080fe20000400000 */
[----:B------:R-:W-:Y:S01]  /*3590*/  LEA R6, P4, R58, UR4, 0x1 ;  /* 0x000000043a067c11 */ /* 0x000fe2000f8808ff */
[-C--:B------:R-:W-:Y:S01]  /*35a0*/  FMUL R27, R27, R23.reuse ;  /* 0x000000171b1b7220 */ /* 0x080fe20000400000 */
[----:B------:R-:W-:Y:S01]  /*35b0*/  F2FP.BF16.F32.PACK_AB R24, RZ, R24 ;  /* 0x00000018ff18723e */ /* 0x000fe200000010ff */
[-C--:B------:R-:W-:Y:S01]  /*35c0*/  FMUL R28, R28, R23.reuse ;  /* 0x000000171c1c7220 */ /* 0x080fe20000400000 */
[----:B------:R-:W-:Y:S01]  /*35d0*/  LEA.HI.X R7, R58, UR5, R75, 0x1, P4 ;  /* 0x000000053a077c11 */ /* 0x000fe2000a0f0c4b */
[----:B------:R-:W-:Y:S01]  /*35e0*/  FMUL R29, R29, R23 ;  /* 0x000000171d1d7220 */ /* 0x000fe20000400000 */
[----:B------:R-:W-:Y:S01]  /*35f0*/  F2FP.BF16.F32.PACK_AB R25, RZ, R25 ;  /* 0x00000019ff19723e */ /* 0x000fe200000010ff */
[-C--:B------:R-:W-:Y:S01]  /*3600*/  FMUL R30, R30, R23.reuse ;  /* 0x000000171e1e7220 */ /* 0x080fe20000400000 */
[----:B------:R-:W-:Y:S01]  /*3610*/  SHF.L.U64.HI R67, R66, 0x4, R67 ;  /* 0x0000000442437819 */ /* 0x000fe20000010243 */
[----:B------:R-:W-:Y:S01]  /*3620*/  @P1 STG.E.U16 desc[UR36][R6.64], R24 ;  /* 0x0000001806001986 */ /* 0x000fe2000c101524 */
[----:B------:R-:W-:Y:S01]  /*3630*/  ISETP.GT.AND P1, PT, R4, 0x8, PT ;  /* 0x000000080400780c */ /* 0x000fe20003f24270 */
[-C--:B------:R-:W-:Y:S01]  /*3640*/  FMUL R31, R31, R23.reuse ;  /* 0x000000171f1f7220 */ /* 0x080fe20000400000 */
[C---:B------:R-:W-:Y:S01]  /*3650*/  ISETP.GT.AND P4, PT, R3.reuse, 0x8, P0 ;  /* 0x000000080300780c */ /* 0x040fe20000784270 */
[----:B------:R-:W-:Y:S01]  /*3660*/  @P3 STG.E.U16 desc[UR36][R6.64+0x2], R25 ;  /* 0x0000021906003986 */ /* 0x000fe2000c101524 */
[----:B------:R-:W-:Y:S01]  /*3670*/  LEA R8, P3, R66, R6, 0x4 ;  /* 0x0000000642087211 */ /* 0x000fe200078620ff */
[-C--:B------:R-:W-:Y:S01]  /*3680*/  FMUL R32, R32, R23.reuse ;  /* 0x0000001720207220 */ /* 0x080fe20000400000 */
[----:B------:R-:W-:Y:S01]  /*3690*/  ISETP.GT.AND P2, PT, R3, 0x8, P2 ;  /* 0x000000080300780c */ /* 0x000fe20001744270 */
[-C--:B------:R-:W-:Y:S01]  /*36a0*/  FMUL R33, R33, R23.reuse ;  /* 0x0000001721217220 */ /* 0x080fe20000400000 */
[----:B------:R-:W-:Y:S01]  /*36b0*/  ISETP.GT.AND P0, PT, R4, 0x9, PT ;  /* 0x000000090400780c */ /* 0x000fe20003f04270 */
[----:B------:R-:W-:Y:S01]  /*36c0*/  IMAD.X R9, R67, 0x1, R7, P3 ;  /* 0x0000000143097824 */ /* 0x000fe200018e0607 */
[C---:B------:R-:W-:Y:S01]  /*36d0*/  ISETP.GT.AND P5, PT, R3.reuse, RZ, P1 ;  /* 0x000000ff0300720c */ /* 0x040fe20000fa4270 */
[-C--:B------:R-:W-:Y:S01]  /*36e0*/  FMUL R34, R34, R23.reuse ;  /* 0x0000001722227220 */ /* 0x080fe20000400000 */
[----:B------:R-:W-:Y:S01]  /*36f0*/  ISETP.GT.AND P3, PT, R3, RZ, P0 ;  /* 0x000000ff0300720c */ /* 0x000fe20000764270 */
[-C--:B------:R-:W-:Y:S01]  /*3700*/  FMUL R35, R35, R23.reuse ;  /* 0x0000001723237220 */ /* 0x080fe20000400000 */
[----:B------:R-:W-:Y:S01]  /*3710*/  F2FP.BF16.F32.PACK_AB R26, RZ, R26 ;  /* 0x0000001aff1a723e */ /* 0x000fe200000010ff */
[----:B------:R-:W-:Y:S01]  /*3720*/  FMUL R36, R36, R23 ;  /* 0x0000001724247220 */ /* 0x000fe20000400000 */
[----:B------:R-:W-:Y:S01]  /*3730*/  F2FP.BF16.F32.PACK_AB R27, RZ, R27 ;  /* 0x0000001bff1b723e */ /* 0x000fe200000010ff */
[----:B------:R-:W-:Y:S01]  /*3740*/  FMUL R37, R37, R23 ;  /* 0x0000001725257220 */ /* 0x000fe20000400000 */
[----:B------:R-:W-:Y:S01]  /*3750*/  F2FP.BF16.F32.PACK_AB R28, RZ, R28 ;  /* 0x0000001cff1c723e */ /* 0x000fe200000010ff */
[----:B------:R-:W-:Y:S01]  /*3760*/  @P2 STG.E.U16 desc[UR36][R8.64], R26 ;  /* 0x0000001a08002986 */ /* 0x000fe2000c101524 */
[----:B------:R-:W-:Y:S01]  /*3770*/  F2FP.BF16.F32.PACK_AB R29, RZ, R29 ;  /* 0x0000001dff1d723e */ /* 0x000fe200000010ff */
[-C--:B------:R-:W-:Y:S01]  /*3780*/  FMUL R38, R38, R23.reuse ;  /* 0x0000001726267220 */ /* 0x080fe20000400000 */
[----:B------:R-:W-:Y:S01]  /*3790*/  ISETP.GT.AND P2, PT, R3, 0x8, P1 ;  /* 0x000000080300780c */ /* 0x000fe20000f44270 */
[----:B------:R-:W-:Y:S01]  /*37a0*/  @P4 STG.E.U16 desc[UR36][R8.64+0x2], R27 ;  /* 0x0000021b08004986 */ /* 0x000fe2000c101524 */
[----:B------:R-:W-:Y:S01]  /*37b0*/  ISETP.GT.AND P1, PT, R4, 0x10, PT ;  /* 0x000000100400780c */ /* 0x000fe20003f24270 */
[-C--:B------:R-:W-:Y:S01]  /*37c0*/  FMUL R39, R39, R23.reuse ;  /* 0x0000001727277220 */ /* 0x080fe20000400000 */
[----:B------:R-:W-:Y:S01]  /*37d0*/  F2FP.BF16.F32.PACK_AB R30, RZ, R30 ;  /* 0x0000001eff1e723e */ /* 0x000fe200000010ff */
[----:B------:R-:W-:Y:S01]  /*37e0*/  @P5 STG.E.U16 desc[UR36][R6.64+0x10], R28 ;  /* 0x0000101c06005986 */ /* 0x000fe2000c101524 */
[C---:B------:R-:W-:Y:S01]  /*37f0*/  ISETP.GT.AND P4, PT, R3.reuse, RZ, P1 ;  /* 0x000000ff0300720c */ /* 0x040fe20000f84270 */
[----:B------:R-:W-:Y:S01]  /*3800*/  FMUL R40, R40, R23 ;  /* 0x0000001728287220 */ /* 0x000fe20000400000 */
[----:B------:R-:W-:Y:S01]  /*3810*/  F2FP.BF16.F32.PACK_AB R31, RZ, R31 ;  /* 0x0000001fff1f723e */ /* 0x000fe200000010ff */
[----:B------:R-:W-:Y:S01]  /*3820*/  @P3 STG.E.U16 desc[UR36][R6.64+0x12], R29 ;  /* 0x0000121d06003986 */ /* 0x000fe2000c101524 */
[----:B------:R-:W-:Y:S01]  /*3830*/  ISETP.GT.AND P3, PT, R3, 0x8, P0 ;  /* 0x000000080300780c */ /* 0x000fe20000764270 */
[-C--:B------:R-:W-:Y:S01]  /*3840*/  FMUL R41, R41, R23.reuse ;  /* 0x0000001729297220 */ /* 0x080fe20000400000 */
[----:B------:R-:W-:Y:S01]  /*3850*/  ISETP.GT.AND P0, PT, R4, 0x11, PT ;  /* 0x000000110400780c */ /* 0x000fe20003f04270 */
[----:B------:R-:W-:Y:S01]  /*3860*/  @P2 STG.E.U16 desc[UR36][R8.64+0x10], R30 ;  /* 0x0000101e08002986 */ /* 0x000fe2000c101524 */
[----:B------:R-:W-:Y:S01]  /*3870*/  F2FP.BF16.F32.PACK_AB R32, RZ, R32 ;  /* 0x00000020ff20723e */ /* 0x000fe200000010ff */
[-C--:B------:R-:W-:Y:S01]  /*3880*/  FMUL R42, R42, R23.reuse ;  /* 0x000000172a2a7220 */ /* 0x080fe20000400000 */
[----:B------:R-:W-:Y:S01]  /*3890*/  ISETP.GT.AND P5, PT, R3, RZ, P0 ;  /* 0x000000ff0300720c */ /* 0x000fe200007a4270 */
[-C--:B------:R-:W-:Y:S01]  /*38a0*/  FMUL R43, R43, R23.reuse ;  /* 0x000000172b2b7220 */ /* 0x080fe20000400000 */
[----:B------:R-:W-:Y:S01]  /*38b0*/  ISETP.GT.AND P2, PT, R3, 0x8, P1 ;  /* 0x000000080300780c */ /* 0x000fe20000f44270 */
[-C--:B------:R-:W-:Y:S01]  /*38c0*/  FMUL R44, R44, R23.reuse ;  /* 0x000000172c2c7220 */ /* 0x080fe20000400000 */
[----:B------:R-:W-:Y:S01]  /*38d0*/  ISETP.GT.AND P1, PT, R4, 0x18, PT ;  /* 0x000000180400780c */ /* 0x000fe20003f24270 */
[----:B------:R-:W-:Y:S01]  /*38e0*/  FMUL R45, R45, R23 ;  /* 0x000000172d2d7220 */ /* 0x000fe20000400000 */
[----:B------:R-:W-:Y:S01]  /*38f0*/  F2FP.BF16.F32.PACK_AB R33, RZ, R33 ;  /* 0x00000021ff21723e */ /* 0x000fe200000010ff */
[----:B------:R-:W-:Y:S01]  /*3900*/  @P3 STG.E.U16 desc[UR36][R8.64+0x12], R31 ;  /* 0x0000121f08003986 */ /* 0x000fe2000c101524 */
[C---:B------:R-:W-:Y:S01]  /*3910*/  ISETP.GT.AND P3, PT, R3.reuse, 0x8, P0 ;  /* 0x000000080300780c */ /* 0x040fe20000764270 */
[-C--:B------:R-:W-:Y:S01]  /*3920*/  FMUL R46, R46, R23.reuse ;  /* 0x000000172e2e7220 */ /* 0x080fe20000400000 */
[----:B------:R-:W-:Y:S01]  /*3930*/  ISETP.GT.AND P0, PT, R4, 0x19, PT ;  /* 0x000000190400780c */ /* 0x000fe20003f04270 */
[----:B------:R-:W-:Y:S01]  /*3940*/  @P4 STG.E.U16 desc[UR36][R6.64+0x20], R32 ;  /* 0x0000202006004986 */ /* 0x000fe2000c101524 */
[----:B------:R-:W-:Y:S01]  /*3950*/  ISETP.GT.AND P4, PT, R3, RZ, P1 ;  /* 0x000000ff0300720c */ /* 0x000fe20000f84270 */
[-C--:B------:R-:W-:Y:S01]  /*3960*/  FMUL R47, R47, R23.reuse ;  /* 0x000000172f2f7220 */ /* 0x080fe20000400000 */
[----:B------:R-:W-:Y:S01]  /*3970*/  F2FP.BF16.F32.PACK_AB R34, RZ, R34 ;  /* 0x00000022ff22723e */ /* 0x000fe200000010ff */
[----:B------:R-:W-:Y:S01]  /*3980*/  @P5 STG.E.U16 desc[UR36][R6.64+0x22], R33 ;  /* 0x0000222106005986 */ /* 0x000fe2000c101524 */
[----:B------:R-:W-:Y:S01]  /*3990*/  ISETP.GT.AND P5, PT, R3, RZ, P0 ;  /* 0x000000ff0300720c */ /* 0x000fe200007a4270 */
[----:B------:R-:W-:Y:S01]  /*39a0*/  FMUL R48, R48, R23 ;  /* 0x0000001730307220 */ /* 0x000fe20000400000 */
[----:B------:R-:W-:Y:S01]  /*39b0*/  F2FP.BF16.F32.PACK_AB R35, RZ, R35 ;  /* 0x00000023ff23723e */ /* 0x000fe200000010ff */
[----:B------:R-:W-:Y:S01]  /*39c0*/  @P2 STG.E.U16 desc[UR36][R8.64+0x20], R34 ;  /* 0x0000202208002986 */ /* 0x000fe2000c101524 */
[----:B------:R-:W-:Y:S01]  /*39d0*/  F2FP.BF16.F32.PACK_AB R36, RZ, R36 ;  /* 0x00000024ff24723e */ /* 0x000fe200000010ff */
[-C--:B------:R-:W-:Y:S01]  /*39e0*/  FMUL R49, R49, R23.reuse ;  /* 0x0000001731317220 */ /* 0x080fe20000400000 */
[C---:B------:R-:W-:Y:S01]  /*39f0*/  ISETP.GT.AND P2, PT, R3.reuse, 0x8, P1 ;  /* 0x000000080300780c */ /* 0x040fe20000f44270 */
[----:B------:R-:W-:Y:S01]  /*3a00*/  @P3 STG.E.U16 desc[UR36][R8.64+0x22], R35 ;  /* 0x0000222308003986 */ /* 0x000fe2000c101524 */
[----:B------:R-:W-:Y:S01]  /*3a10*/  ISETP.GT.AND P1, PT, R4, 0x20, PT ;  /* 0x000000200400780c */ /* 0x000fe20003f24270 */
[----:B------:R-:W-:Y:S01]  /*3a20*/  FMUL R50, R50, R23 ;  /* 0x0000001732327220 */ /* 0x000fe20000400000 */
[----:B------:R-:W-:Y:S01]  /*3a30*/  F2FP.BF16.F32.PACK_AB R37, RZ, R37 ;  /* 0x00000025ff25723e */ /* 0x000fe200000010ff */
[----:B------:R-:W-:Y:S01]  /*3a40*/  @P4 STG.E.U16 desc[UR36][R6.64+0x30], R36 ;  /* 0x0000302406004986 */ /* 0x000fe2000c101524 */
[----:B------:R-:W-:Y:S01]  /*3a50*/  ISETP.GT.AND P3, PT, R3, 0x8, P0 ;  /* 0x000000080300780c */ /* 0x000fe20000764270 */
[-C--:B------:R-:W-:Y:S01]  /*3a60*/  FMUL R51, R51, R23.reuse ;  /* 0x0000001733337220 */ /* 0x080fe20000400000 */
[----:B------:R-:W-:Y:S01]  /*3a70*/  ISETP.GT.AND P0, PT, R4, 0x21, PT ;  /* 0x000000210400780c */ /* 0x000fe20003f04270 */
[----:B------:R-:W-:Y:S01]  /*3a80*/  @P5 STG.E.U16 desc[UR36][R6.64+0x32], R37 ;  /* 0x0000322506005986 */ /* 0x000fe2000c101524 */
        /* <DEDUP_REMOVED lines=10> */
[----:B------:R-:W-:-:S02]  /*3b30*/  F2FP.BF16.F32.PACK_AB R41, RZ, R41 ;  /* 0x00000029ff29723e */ /* 0x000fc400000010ff */
[C---:B------:R-:W-:Y:S01]  /*3b40*/  ISETP.GT.AND P1, PT, R3.reuse, 0x8, P1 ;  /* 0x000000080300780c */ /* 0x040fe20000f24270 */
[----:B------:R-:W-:Y:S01]  /*3b50*/  @P3 STG.E.U16 desc[UR36][R8.64+0x32], R39 ;  /* 0x0000322708003986 */ /* 0x000fe2000c101524 */
[C---:B------:R-:W-:Y:S02]  /*3b60*/  ISETP.GT.AND P2, PT, R3.reuse, 0x8, P0 ;  /* 0x000000080300780c */ /* 0x040fe40000744270 */
[C---:B------:R-:W-:Y:S01]  /*3b70*/  ISETP.GT.AND P0, PT, R4.reuse, 0x29, PT ;  /* 0x000000290400780c */ /* 0x040fe20003f04270 */
[----:B------:R-:W-:Y:S01]  /*3b80*/  @P4 STG.E.U16 desc[UR36][R6.64+0x40], R40 ;  /* 0x0000402806004986 */ /* 0x000fe2000c101524 */
[----:B------:R-:W-:Y:S02]  /*3b90*/  ISETP.GT.AND P4, PT, R4, 0x28, PT ;  /* 0x000000280400780c */ /* 0x000fe40003f84270 */
[----:B------:R-:W-:Y:S01]  /*3ba0*/  F2FP.BF16.F32.PACK_AB R42, RZ, R42 ;  /* 0x0000002aff2a723e */ /* 0x000fe200000010ff */
[----:B------:R-:W-:Y:S01]  /*3bb0*/  @P5 STG.E.U16 desc[UR36][R6.64+0x42], R41 ;  /* 0x0000422906005986 */ /* 0x000fe2000c101524 */
[----:B------:R-:W-:-:S02]  /*3bc0*/  ISETP.GT.AND P5, PT, R3, RZ, P4 ;  /* 0x000000ff0300720c */ /* 0x000fc400027a4270 */
[C---:B------:R-:W-:Y:S01]  /*3bd0*/  ISETP.GT.AND P3, PT, R3.reuse, RZ, P0 ;  /* 0x000000ff0300720c */ /* 0x040fe20000764270 */
[----:B------:R-:W-:Y:S01]  /*3be0*/  @P1 STG.E.U16 desc[UR36][R8.64+0x40], R42 ;  /* 0x0000402a08001986 */ /* 0x000fe2000c101524 */
[----:B------:R-:W-:Y:S02]  /*3bf0*/  F2FP.BF16.F32.PACK_AB R43, RZ, R43 ;  /* 0x0000002bff2b723e */ /* 0x000fe400000010ff */
[----:B------:R-:W-:Y:S02]  /*3c00*/  F2FP.BF16.F32.PACK_AB R44, RZ, R44 ;  /* 0x0000002cff2c723e */ /* 0x000fe400000010ff */
[C---:B------:R-:W-:Y:S01]  /*3c10*/  ISETP.GT.AND P4, PT, R3.reuse, 0x8, P4 ;  /* 0x000000080300780c */ /* 0x040fe20002784270 */
[----:B------:R-:W-:Y:S01]  /*3c20*/  @P2 STG.E.U16 desc[UR36][R8.64+0x42], R43 ;  /* 0x0000422b08002986 */ /* 0x000fe2000c101524 */
[----:B------:R-:W-:Y:S02]  /*3c30*/  F2FP.BF16.F32.PACK_AB R45, RZ, R45 ;  /* 0x0000002dff2d723e */ /* 0x000fe400000010ff */
[----:B------:R-:W-:Y:S01]  /*3c40*/  ISETP.GT.AND P2, PT, R4, 0x31, PT ;  /* 0x000000310400780c */ /* 0x000fe20003f44270 */
[----:B------:R-:W-:Y:S01]  /*3c50*/  @P5 STG.E.U16 desc[UR36][R6.64+0x50], R44 ;  /* 0x0000502c06005986 */ /* 0x000fe2000c101524 */
[----:B------:R-:W-:-:S02]  /*3c60*/  ISETP.GT.AND P5, PT, R3, 0x8, P0 ;  /* 0x000000080300780c */ /* 0x000fc400007a4270 */
[C---:B------:R-:W-:Y:S01]  /*3c70*/  ISETP.GT.AND P1, PT, R4.reuse, 0x38, PT ;  /* 0x000000380400780c */ /* 0x040fe20003f24270 */
[----:B------:R-:W-:Y:S01]  /*3c80*/  @P3 STG.E.U16 desc[UR36][R6.64+0x52], R45 ;  /* 0x0000522d06003986 */ /* 0x000fe2000c101524 */
[C---:B------:R-:W-:Y:S02]  /*3c90*/  ISETP.GT.AND P3, PT, R4.reuse, 0x30, PT ;  /* 0x000000300400780c */ /* 0x040fe40003f64270 */
[----:B------:R-:W-:Y:S01]  /*3ca0*/  ISETP.GT.AND P0, PT, R4, 0x39, PT ;  /* 0x000000390400780c */ /* 0x000fe20003f04270 */
[----:B------:R-:W-:Y:S01]  /*3cb0*/  @P4 IMAD.MOV.U32 R4, RZ, RZ, R8 ;  /* 0x000000ffff044224 */ /* 0x000fe200078e0008 */
[----:B------:R-:W-:Y:S01]  /*3cc0*/  F2FP.BF16.F32.PACK_AB R46, RZ, R46 ;  /* 0x0000002eff2e723e */ /* 0x000fe200000010ff */
[----:B------:R-:W-:Y:S01]  /*3cd0*/  @P4 IMAD.MOV.U32 R5, RZ, RZ, R9 ;  /* 0x000000ffff054224 */ /* 0x000fe200078e0009 */
[----:B------:R-:W-:Y:S02]  /*3ce0*/  F2FP.BF16.F32.PACK_AB R47, RZ, R47 ;  /* 0x0000002fff2f723e */ /* 0x000fe400000010ff */
[----:B------:R-:W-:-:S02]  /*3cf0*/  F2FP.BF16.F32.PACK_AB R48, RZ, R48 ;  /* 0x00000030ff30723e */ /* 0x000fc400000010ff */
[----:B------:R0:W-:Y:S01]  /*3d00*/  @P4 STG.E.U16 desc[UR36][R4.64+0x50], R46 ;  /* 0x0000502e04004986 */ /* 0x0001e2000c101524 */
[C---:B------:R-:W-:Y:S02]  /*3d10*/  ISETP.GT.AND P4, PT, R3.reuse, RZ, P2 ;  /* 0x000000ff0300720c */ /* 0x040fe40001784270 */
[----:B------:R-:W-:Y:S02]  /*3d20*/  F2FP.BF16.F32.PACK_AB R49, RZ, R49 ;  /* 0x00000031ff31723e */ /* 0x000fe400000010ff */
[----:B------:R-:W-:Y:S02]  /*3d30*/  ISETP.GT.AND P2, PT, R3, 0x8, P2 ;  /* 0x000000080300780c */ /* 0x000fe40001744270 */
[----:B------:R-:W-:Y:S02]  /*3d40*/  F2FP.BF16.F32.PACK_AB R50, RZ, R50 ;  /* 0x00000032ff32723e */ /* 0x000fe400000010ff */
[----:B------:R-:W-:Y:S02]  /*3d50*/  F2FP.BF16.F32.PACK_AB R51, RZ, R51 ;  /* 0x00000033ff33723e */ /* 0x000fe400000010ff */
[----:B------:R-:W-:Y:S01]  /*3d60*/  F2FP.BF16.F32.PACK_AB R52, RZ, R52 ;  /* 0x00000034ff34723e */ /* 0x000fe200000010ff */
[----:B0-----:R-:W-:Y:S01]  /*3d70*/  @P5 IMAD.MOV.U32 R4, RZ, RZ, R8 ;  /* 0x000000ffff045224 */ /* 0x001fe200078e0008 */
[----:B------:R-:W-:Y:S01]  /*3d80*/  F2FP.BF16.F32.PACK_AB R53, RZ, R53 ;  /* 0x00000035ff35723e */ /* 0x000fe200000010ff */
[----:B------:R-:W-:Y:S01]  /*3d90*/  @P5 IMAD.MOV.U32 R5, RZ, RZ, R9 ;  /* 0x000000ffff055224 */ /* 0x000fe200078e0009 */
[----:B------:R-:W-:-:S02]  /*3da0*/  F2FP.BF16.F32.PACK_AB R54, RZ, R54 ;  /* 0x00000036ff36723e */ /* 0x000fc400000010ff */
[----:B------:R-:W-:Y:S02]  /*3db0*/  F2FP.BF16.F32.PACK_AB R55, RZ, R55 ;  /* 0x00000037ff37723e */ /* 0x000fe400000010ff */
[----:B------:R0:W-:Y:S01]  /*3dc0*/  @P5 STG.E.U16 desc[UR36][R4.64+0x52], R47 ;  /* 0x0000522f04005986 */ /* 0x0001e2000c101524 */
[C---:B------:R-:W-:Y:S02]  /*3dd0*/  ISETP.GT.AND P5, PT, R3.reuse, RZ, P3 ;  /* 0x000000ff0300720c */ /* 0x040fe40001fa4270 */
[----:B------:R-:W-:-:S11]  /*3de0*/  ISETP.GT.AND P3, PT, R3, 0x8, P3 ;  /* 0x000000080300780c */ /* 0x000fd60001f64270 */
[----:B0-----:R-:W-:Y:S02]  /*3df0*/  @P5 IMAD.MOV.U32 R4, RZ, RZ, R6 ;  /* 0x000000ffff045224 */ /* 0x001fe400078e0006 */
[----:B------:R-:W-:-:S05]  /*3e00*/  @P5 IMAD.MOV.U32 R5, RZ, RZ, R7 ;  /* 0x000000ffff055224 */ /* 0x000fca00078e0007 */
[----:B------:R0:W-:Y:S01]  /*3e10*/  @P5 STG.E.U16 desc[UR36][R4.64+0x60], R48 ;  /* 0x0000603004005986 */ /* 0x0001e2000c101524 */
[C---:B------:R-:W-:Y:S02]  /*3e20*/  ISETP.GT.AND P5, PT, R3.reuse, RZ, P0 ;  /* 0x000000ff0300720c */ /* 0x040fe400007a4270 */
[----:B------:R-:W-:Y:S01]  /*3e30*/  ISETP.GT.AND P0, PT, R3, 0x8, P0 ;  /* 0x000000080300780c */ /* 0x000fe20000704270 */
[----:B0-----:R-:W-:Y:S02]  /*3e40*/  @P4 IMAD.MOV.U32 R4, RZ, RZ, R6 ;  /* 0x000000ffff044224 */ /* 0x001fe400078e0006 */
[----:B------:R-:W-:-:S05]  /*3e50*/  @P4 IMAD.MOV.U32 R5, RZ, RZ, R7 ;  /* 0x000000ffff054224 */ /* 0x000fca00078e0007 */
[----:B------:R0:W-:Y:S01]  /*3e60*/  @P4 STG.E.U16 desc[UR36][R4.64+0x62], R49 ;  /* 0x0000623104004986 */ /* 0x0001e2000c101524 */
[C---:B------:R-:W-:Y:S02]  /*3e70*/  ISETP.GT.AND P4, PT, R3.reuse, RZ, P1 ;  /* 0x000000ff0300720c */ /* 0x040fe40000f84270 */
[----:B------:R-:W-:Y:S01]  /*3e80*/  ISETP.GT.AND P1, PT, R3, 0x8, P1 ;  /* 0x000000080300780c */ /* 0x000fe20000f24270 */
[----:B0-----:R-:W-:Y:S02]  /*3e90*/  @P3 IMAD.MOV.U32 R4, RZ, RZ, R8 ;  /* 0x000000ffff043224 */ /* 0x001fe400078e0008 */
[----:B------:R-:W-:-:S05]  /*3ea0*/  @P3 IMAD.MOV.U32 R5, RZ, RZ, R9 ;  /* 0x000000ffff053224 */ /* 0x000fca00078e0009 */
[----:B------:R0:W-:Y:S02]  /*3eb0*/  @P3 STG.E.U16 desc[UR36][R4.64+0x60], R50 ;  /* 0x0000603204003986 */ /* 0x0001e4000c101524 */
[----:B0-----:R-:W-:Y:S02]  /*3ec0*/  @P2 IMAD.MOV.U32 R4, RZ, RZ, R8 ;  /* 0x000000ffff042224 */ /* 0x001fe400078e0008 */
[----:B------:R-:W-:-:S05]  /*3ed0*/  @P2 IMAD.MOV.U32 R5, RZ, RZ, R9 ;  /* 0x000000ffff052224 */ /* 0x000fca00078e0009 */
[----:B------:R0:W-:Y:S02]  /*3ee0*/  @P2 STG.E.U16 desc[UR36][R4.64+0x62], R51 ;  /* 0x0000623304002986 */ /* 0x0001e4000c101524 */
[----:B0-----:R-:W-:Y:S02]  /*3ef0*/  @P4 IMAD.MOV.U32 R4, RZ, RZ, R6 ;  /* 0x000000ffff044224 */ /* 0x001fe400078e0006 */
[----:B------:R-:W-:-:S05]  /*3f00*/  @P4 IMAD.MOV.U32 R5, RZ, RZ, R7 ;  /* 0x000000ffff054224 */ /* 0x000fca00078e0007 */
[----:B------:R0:W-:Y:S04]  /*3f10*/  @P4 STG.E.U16 desc[UR36][R4.64+0x70], R52 ;  /* 0x0000703404004986 */ /* 0x0001e8000c101524 */
[----:B------:R1:W-:Y:S01]  /*3f20*/  @P5 STG.E.U16 desc[UR36][R6.64+0x72], R53 ;  /* 0x0000723506005986 */ /* 0x0003e2000c101524 */
[----:B0-----:R-:W-:Y:S02]  /*3f30*/  @P1 IMAD.MOV.U32 R4, RZ, RZ, R8 ;  /* 0x000000ffff041224 */ /* 0x001fe400078e0008 */
[----:B------:R-:W-:-:S05]  /*3f40*/  @P1 IMAD.MOV.U32 R5, RZ, RZ, R9 ;  /* 0x000000ffff051224 */ /* 0x000fca00078e0009 */
[----:B------:R1:W-:Y:S04]  /*3f50*/  @P1 STG.E.U16 desc[UR36][R4.64+0x70], R54 ;  /* 0x0000703604001986 */ /* 0x0003e8000c101524 */
[----:B------:R1:W-:Y:S02]  /*3f60*/  @P0 STG.E.U16 desc[UR36][R8.64+0x72], R55 ;  /* 0x0000723708000986 */ /* 0x0003e4000c101524 */
.L_x_91:
[----:B------:R-:W-:Y:S05]  /*3f70*/  BSYNC B0 ;  /* 0x0000000000007941 */ /* 0x000fea0003800000 */
.L_x_29:
[----:B------:R-:W-:Y:S01]  /*3f80*/  ULDC UR4, c[0x0][0xc] ;  /* 0x0000030000047ab9 */ /* 0x000fe20000000800 */
[----:B------:R-:W-:Y:S01]  /*3f90*/  ULDC UR5, c[0x0][0x10] ;  /* 0x0000040000057ab9 */ /* 0x000fe20000000800 */
[----:B------:R-:W0:Y:S01]  /*3fa0*/  LDC R3, c[0x0][0x14] ;  /* 0x00000500ff037b82 */ /* 0x000e220000000800 */
[----:B------:R-:W-:Y:S01]  /*3fb0*/  UIMAD.WIDE.U32 UR4, UR4, UR5, URZ ;  /* 0x00000005040472a5 */ /* 0x000fe2000f8e003f */
[----:B------:R-:W-:Y:S02]  /*3fc0*/  IMAD.MOV.U32 R59, RZ, RZ, -0x1 ;  /* 0xffffffffff3b7424 */ /* 0x000fe400078e00ff */
[----:B------:R-:W-:-:S03]  /*3fd0*/  IMAD.MOV.U32 R57, RZ, RZ, -0x1 ;  /* 0xffffffffff397424 */ /* 0x000fc600078e00ff */
[----:B0-----:R-:W-:-:S04]  /*3fe0*/  IMAD.WIDE.U32 R16, R3, UR4, R16 ;  /* 0x0000000403107c25 */ /* 0x001fc8000f8e0010 */
[----:B------:R-:W-:Y:S01]  /*3ff0*/  IMAD R3, R3, UR5, RZ ;  /* 0x0000000503037c24 */ /* 0x000fe2000f8e02ff */
[----:B------:R-:W-:Y:S02]  /*4000*/  ULDC.64 UR4, c[0x0][0x650] ;  /* 0x0001940000047ab9 */ /* 0x000fe40000000a00 */
[----:B------:R-:W-:Y:S01]  /*4010*/  ISETP.GE.U32.AND P0, PT, R16, UR4, PT ;  /* 0x0000000410007c0c */ /* 0x000fe2000bf06070 */
[--C-:B------:R-:W-:Y:S01]  /*4020*/  IMAD.IADD R17, R17, 0x1, R3.reuse ;  /* 0x0000000111117824 */ /* 0x100fe200078e0203 */
[----:B------:R-:W-:-:S04]  /*4030*/  PRMT R3, RZ, 0x7610, R3 ;  /* 0x00007610ff037816 */ /* 0x000fc80000000003 */
[----:B------:R-:W-:-:S13]  /*4040*/  ISETP.GE.U32.AND.EX P0, PT, R17, UR5, PT, P0 ;  /* 0x0000000511007c0c */ /* 0x000fda000bf06100 */
[----:B------:R-:W-:Y:S05]  /*4050*/  @P0 BRA `(.L_x_92) ;  /* 0x0000000400640947 */ /* 0x000fea0003800000 */
[----:B---3--:R-:W0:Y:S01]  /*4060*/  S2R R12, SR_CTAID.X ;  /* 0x00000000000c7919 */ /* 0x008e220000002500 */
[----:B-12-4-:R-:W1:Y:S01]  /*4070*/  LDC.64 R10, c[0x0][0x628] ;  /* 0x00018a00ff0a7b82 */ /* 0x016e620000000a00 */
[----:B------:R-:W-:Y:S01]  /*4080*/  ULDC UR4, c[0x0][0x150] ;  /* 0x0000540000047ab9 */ /* 0x000fe20000000800 */
[----:B------:R-:W-:Y:S01]  /*4090*/  IMAD.MOV.U32 R8, RZ, RZ, R16 ;  /* 0x000000ffff087224 */ /* 0x000fe200078e0010 */
[----:B-----5:R-:W2:Y:S01]  /*40a0*/  S2R R24, SR_CTAID.Y ;  /* 0x0000000000187919 */ /* 0x020ea20000002600 */
[----:B------:R-:W-:-:S04]  /*40b0*/  IMAD.MOV.U32 R9, RZ, RZ, R17 ;  /* 0x000000ffff097224 */ /* 0x000fc800078e0011 */
[----:B------:R-:W3:Y:S08]  /*40c0*/  LDC R21, c[0x0][0x144] ;  /* 0x00005100ff157b82 */ /* 0x000ef00000000800 */
[----:B------:R-:W4:Y:S08]  /*40d0*/  LDC R0, c[0x0][0x630] ;  /* 0x00018c00ff007b82 */ /* 0x000f300000000800 */
[----:B------:R-:W2:Y:S01]  /*40e0*/  LDC.64 R14, c[0x0][0x620] ;  /* 0x00018800ff0e7b82 */ /* 0x000ea20000000a00 */
[----:B-1----:R-:W-:-:S04]  /*40f0*/  ISETP.NE.U32.AND P0, PT, R10, RZ, PT ;  /* 0x000000ff0a00720c */ /* 0x002fc80003f05070 */
[----:B------:R-:W-:Y:S02]  /*4100*/  ISETP.NE.AND.EX P0, PT, R11, RZ, PT, P0 ;  /* 0x000000ff0b00720c */ /* 0x000fe40003f05300 */
[----:B0-----:R-:W-:-:S05]  /*4110*/  I2FP.F32.U32 R3, R12 ;  /* 0x0000000c00037245 */ /* 0x001fca0000201000 */
[----:B------:R-:W-:-:S04]  /*4120*/  FMUL R3, R3, UR4 ;  /* 0x0000000403037c20 */ /* 0x000fc80008400000 */
[----:B------:R0:W1:Y:S02]  /*4130*/  F2I.U32.TRUNC.NTZ R20, R3 ;  /* 0x0000000300147305 */ /* 0x000064000020f000 */
[----:B---34-:R-:W-:Y:S05]  /*4140*/  @!P0 BRA `(.L_x_93) ;  /* 0x0000000000288947 */ /* 0x018fea0003800000 */
[----:B0-----:R-:W0:Y:S02]  /*4150*/  LDC R3, c[0x0][0x634] ;  /* 0x00018d00ff037b82 */ /* 0x001e240000000800 */
        /* <DEDUP_REMOVED lines=9> */
.L_x_93:
[----:B------:R-:W3:Y:S01]  /*41f0*/  LDC.64 R28, c[0x0][0x640] ;  /* 0x00019000ff1c7b82 */ /* 0x000ee20000000a00 */
[-CC-:B------:R-:W-:Y:S01]  /*4200*/  SHF.R.U64 R57, R8, R0.reuse, R9.reuse ;  /* 0x0000000008397219 */ /* 0x180fe20000001209 */
[----:B-1----:R-:W-:Y:S01]  /*4210*/  IMAD.MOV R20, RZ, RZ, -R20 ;  /* 0x000000ffff147224 */ /* 0x002fe200078e0a14 */
[----:B------:R-:W-:Y:S01]  /*4220*/  SHF.R.U32.HI R0, RZ, R0, R9 ;  /* 0x00000000ff007219 */ /* 0x000fe20000011609 */
[----:B------:R-:W-:Y:S01]  /*4230*/  ULDC UR4, c[0x0][0x154] ;  /* 0x0000550000047ab9 */ /* 0x000fe20000000800 */
[----:B0-----:R-:W-:Y:S01]  /*4240*/  IADD3 R3, P0, RZ, -R57, RZ ;  /* 0x80000039ff037210 */ /* 0x001fe20007f1e0ff */
[----:B------:R-:W-:Y:S02]  /*4250*/  IMAD R21, R21, R20, R12 ;  /* 0x0000001415157224 */ /* 0x000fe400078e020c */
[----:B------:R-:W0:Y:S01]  /*4260*/  LDC R6, c[0x0][0x618] ;  /* 0x00018600ff067b82 */ /* 0x000e220000000800 */
[----:B------:R-:W-:Y:S02]  /*4270*/  IMAD.MOV.U32 R7, RZ, RZ, 0x1 ;  /* 0x00000001ff077424 */ /* 0x000fe400078e00ff */
[----:B------:R-:W-:-:S04]  /*4280*/  IMAD.X R5, RZ, RZ, ~R0, P0 ;  /* 0x000000ffff057224 */ /* 0x000fc800000e0e00 */
[-C--:B--2---:R-:W-:Y:S01]  /*4290*/  IMAD R0, R5, R14.reuse, RZ ;  /* 0x0000000e05007224 */ /* 0x084fe200078e02ff */
[----:B------:R-:W1:Y:S01]  /*42a0*/  LDC R8, c[0x0][0x608] ;  /* 0x00018200ff087b82 */ /* 0x000e620000000800 */
[----:B------:R-:W-:-:S04]  /*42b0*/  IMAD.WIDE.U32 R4, R3, R14, R16 ;  /* 0x0000000e03047225 */ /* 0x000fc800078e0010 */
[----:B------:R-:W-:Y:S01]  /*42c0*/  IMAD R3, R3, R15, R0 ;  /* 0x0000000f03037224 */ /* 0x000fe200078e0200 */
[----:B------:R-:W-:Y:S02]  /*42d0*/  I2FP.F32.U32 R0, R24 ;  /* 0x0000001800007245 */ /* 0x000fe40000201000 */
[----:B------:R-:W2:Y:S01]  /*42e0*/  LDC R26, c[0x0][0x658] ;  /* 0x00019600ff1a7b82 */ /* 0x000ea20000000800 */
[----:B------:R-:W-:Y:S01]  /*42f0*/  IMAD.IADD R3, R5, 0x1, R3 ;  /* 0x0000000105037824 */ /* 0x000fe200078e0203 */
[----:B---3--:R-:W-:Y:S01]  /*4300*/  ISETP.NE.U32.AND P0, PT, R28, RZ, PT ;  /* 0x000000ff1c00720c */ /* 0x008fe20003f05070 */
[----:B------:R-:W-:Y:S01]  /*4310*/  FMUL R0, R0, UR4 ;  /* 0x0000000400007c20 */ /* 0x000fe20008400000 */
[----:B------:R-:W-:Y:S02]  /*4320*/  IMAD.MOV.U32 R5, RZ, RZ, -0x1 ;  /* 0xffffffffff057424 */ /* 0x000fe400078e00ff */
[----:B------:R-:W-:Y:S01]  /*4330*/  ISETP.NE.AND.EX P0, PT, R29, RZ, PT, P0 ;  /* 0x000000ff1d00720c */ /* 0x000fe20003f05300 */
[----:B------:R3:W4:Y:S01]  /*4340*/  F2I.U32.TRUNC.NTZ R13, R0 ;  /* 0x00000000000d7305 */ /* 0x000722000020f000 */
[----:B------:R-:W3:Y:S01]  /*4350*/  LDC R15, c[0x0][0x148] ;  /* 0x00005200ff0f7b82 */ /* 0x000ee20000000800 */
[----:B0-----:R-:W-:-:S02]  /*4360*/  SHF.R.U64 R12, R4, R6, R3 ;  /* 0x00000006040c7219 */ /* 0x001fc40000001203 */
[----:B------:R-:W-:-:S05]  /*4370*/  SHF.R.U32.HI R3, RZ, R6, R3 ;  /* 0x00000006ff037219 */ /* 0x000fca0000011603 */
[----:B------:R-:W0:Y:S01]  /*4380*/  LDC R20, c[0x0][0x600] ;  /* 0x00018000ff147b82 */ /* 0x000e220000000800 */
[-CC-:B-1----:R-:W-:Y:S02]  /*4390*/  SHF.R.U64 R10, R12, R8.reuse, R3.reuse ;  /* 0x000000080c0a7219 */ /* 0x182fe40000001203 */
[----:B------:R-:W-:-:S05]  /*43a0*/  SHF.R.U32.HI R3, RZ, R8, R3 ;  /* 0x00000008ff037219 */ /* 0x000fca0000011603 */
[----:B------:R-:W1:Y:S01]  /*43b0*/  LDC R27, c[0x0][0x648] ;  /* 0x00019200ff1b7b82 */ /* 0x000e620000000800 */
[-C--:B--2---:R-:W-:Y:S02]  /*43c0*/  SHF.L.U32 R4, R5, R26.reuse, RZ ;  /* 0x0000001a05047219 */ /* 0x084fe400000006ff */
[-CC-:B------:R-:W-:Y:S02]  /*43d0*/  SHF.R.U64 R14, R10, R26.reuse, R3.reuse ;  /* 0x0000001a0a0e7219 */ /* 0x180fe40000001203 */
[----:B------:R-:W-:Y:S02]  /*43e0*/  SHF.R.U32.HI R5, RZ, R26, R3 ;  /* 0x0000001aff057219 */ /* 0x000fe40000011603 */
[----:B------:R-:W-:Y:S01]  /*43f0*/  LOP3.LUT R25, RZ, R4, RZ, 0x33, !PT ;  /* 0x00000004ff197212 */ /* 0x000fe200078e33ff */
[----:B------:R-:W2:Y:S01]  /*4400*/  LDC R30, c[0x0][0x638] ;  /* 0x00018e00ff1e7b82 */ /* 0x000ea20000000800 */
[----:B------:R-:W-:Y:S01]  /*4410*/  SHF.L.U32 R26, R7, R26, RZ ;  /* 0x0000001a071a7219 */ /* 0x000fe200000006ff */
[----:B------:R-:W-:-:S06]  /*4420*/  IMAD.MOV.U32 R4, RZ, RZ, R14 ;  /* 0x000000ffff047224 */ /* 0x000fcc00078e000e */
[----:B------:R-:W0:Y:S01]  /*4430*/  LDC R31, c[0x0][0x610] ;  /* 0x00018400ff1f7b82 */ /* 0x000e220000000800 */
[----:B----4-:R-:W-:Y:S05]  /*4440*/  @!P0 BRA `(.L_x_94) ;  /* 0x0000000000288947 */ /* 0x010fea0003800000 */
[----:B------:R-:W4:Y:S02]  /*4450*/  LDC R3, c[0x0][0x64c] ;  /* 0x00019300ff037b82 */ /* 0x000f240000000800 */
[----:B----4-:R-:W-:-:S05]  /*4460*/  IADD3 R3, P0, R14, R3, RZ ;  /* 0x000000030e037210 */ /* 0x010fca0007f1e0ff */
        /* <DEDUP_REMOVED lines=8> */
.L_x_94:
[----:B------:R-:W-:Y:S01]  /*44f0*/  ISETP.NE.AND P0, PT, R2, 0x1, PT ;  /* 0x000000010200780c */ /* 0x000fe20003f05270 */
[----:B0-----:R-:W-:Y:S01]  /*4500*/  VIADD R7, R20, 0xffffffff ;  /* 0xffffffff14077836 */ /* 0x001fe20000000000 */
[----:B-1-3--:R-:W-:Y:S01]  /*4510*/  SHF.R.U64 R0, R4, R27, R5 ;  /* 0x0000001b04007219 */ /* 0x00afe20000001205 */
[----:B------:R-:W-:Y:S01]  /*4520*/  IMAD.MOV R13, RZ, RZ, -R13 ;  /* 0x000000ffff0d7224 */ /* 0x000fe200078e0a0d */
[----:B------:R-:W-:Y:S01]  /*4530*/  LOP3.LUT R5, R10, R25, RZ, 0xc0, !PT ;  /* 0x000000190a057212 */ /* 0x000fe200078ec0ff */
[----:B------:R-:W-:Y:S01]  /*4540*/  IMAD.MOV.U32 R4, RZ, RZ, 0x1 ;  /* 0x00000001ff047424 */ /* 0x000fe200078e00ff */
[----:B------:R-:W-:Y:S01]  /*4550*/  LOP3.LUT R12, R12, R7, RZ, 0xc0, !PT ;  /* 0x000000070c0c7212 */ /* 0x000fe200078ec0ff */
[----:B------:R-:W-:Y:S02]  /*4560*/  IMAD.MOV R3, RZ, RZ, -R0 ;  /* 0x000000ffff037224 */ /* 0x000fe400078e0a00 */
[----:B------:R-:W-:Y:S02]  /*4570*/  IMAD R0, R26, R0, R5 ;  /* 0x000000001a007224 */ /* 0x000fe400078e0205 */
[----:B--2---:R-:W-:-:S02]  /*4580*/  IMAD R3, R3, R30, R14 ;  /* 0x0000001e03037224 */ /* 0x004fc400078e020e */
[----:B------:R-:W-:Y:S02]  /*4590*/  @P0 IMAD R21, R15, R13, R24 ;  /* 0x0000000d0f150224 */ /* 0x000fe400078e0218 */
[----:B------:R-:W-:Y:S01]  /*45a0*/  IMAD R5, R3, R20, R12 ;  /* 0x0000001403057224 */ /* 0x000fe200078e020c */
[----:B------:R-:W-:Y:S01]  /*45b0*/  PRMT R3, R4, 0x7610, R3 ;  /* 0x0000761004037816 */ /* 0x000fe20000000003 */
[----:B------:R-:W-:-:S05]  /*45c0*/  IMAD R0, R0, R31, R21 ;  /* 0x0000001f00007224 */ /* 0x000fca00078e0215 */
[----:B------:R-:W-:Y:S02]  /*45d0*/  SEL R59, R5, R0, !P0 ;  /* 0x00000000053b7207 */ /* 0x000fe40004000000 */
[----:B------:R-:W-:-:S07]  /*45e0*/  SEL R0, R0, R5, !P0 ;  /* 0x0000000500007207 */ /* 0x000fce0004000000 */
.L_x_92:
[----:B------:R-:W-:Y:S01]  /*45f0*/  LOP3.LUT P0, RZ, R3, 0xff, RZ, 0xc0, !PT ;  /* 0x000000ff03ff7812 */ /* 0x000fe2000780c0ff */
[----:B------:R-:W-:-:S12]  /*4600*/  IMAD.MOV.U32 R58, RZ, RZ, R0 ;  /* 0x000000ffff3a7224 */ /* 0x000fd800078e0000 */
[----:B------:R-:W-:Y:S05]  /*4610*/  @P0 BRA `(.L_x_95) ;  /* 0xffffffc800c00947 */ /* 0x000fea000383ffff */
[----:B------:R-:W-:Y:S05]  /*4620*/  EXIT ;  /* 0x000000000000794d */ /* 0x000fea0003800000 */
.L_x_4:
[----:B0-----:R-:W-:Y:S01]  /*4630*/  ULDC.64 UR4, c[0x0][0x650] ;  /* 0x0001940000047ab9 */ /* 0x001fe20000000a00 */
        /* <DEDUP_REMOVED lines=25> */
.L_x_97:
[--C-:B------:R-:W-:Y:S01]  /*47d0*/  SHF.R.U64 R12, R10, R14, R11.reuse ;  /* 0x0000000e0a0c7219 */ /* 0x100fe2000000120b */
[----:B------:R-:W0:Y:S01]  /*47e0*/  LDC R22, c[0x0][0x618] ;  /* 0x00018600ff167b82 */ /* 0x000e220000000800 */
[----:B------:R-:W-:Y:S01]  /*47f0*/  I2FP.F32.U32 R6, R4 ;  /* 0x0000000400067245 */ /* 0x000fe20000201000 */
[----:B------:R-:W-:Y:S01]  /*4800*/  ULDC UR4, c[0x0][0x150] ;  /* 0x0000540000047ab9 */ /* 0x000fe20000000800 */
[----:B------:R-:W-:Y:S02]  /*4810*/  SHF.R.U32.HI R5, RZ, R14, R11 ;  /* 0x0000000eff057219 */ /* 0x000fe4000001160b */
[----:B------:R-:W-:Y:S01]  /*4820*/  IADD3 R9, P0, RZ, -R12, RZ ;  /* 0x8000000cff097210 */ /* 0x000fe20007f1e0ff */
[----:B------:R-:W-:Y:S01]  /*4830*/  FMUL R11, R6, UR4 ;  /* 0x00000004060b7c20 */ /* 0x000fe20008400000 */
[----:B------:R-:W-:Y:S01]  /*4840*/  ULDC UR4, c[0x0][0x154] ;  /* 0x0000550000047ab9 */ /* 0x000fe20000000800 */
[----:B------:R-:W1:Y:S02]  /*4850*/  LDC.64 R24, c[0x0][0x640] ;  /* 0x00019000ff187b82 */ /* 0x000e640000000a00 */
[----:B------:R-:W-:-:S02]  /*4860*/  IMAD.X R5, RZ, RZ, ~R5, P0 ;  /* 0x000000ffff057224 */ /* 0x000fc400000e0e05 */
[----:B------:R-:W2:Y:S01]  /*4870*/  F2I.U32.TRUNC.NTZ R11, R11 ;  /* 0x0000000b000b7305 */ /* 0x000ea2000020f000 */
[----:B------:R-:W-:-:S03]  /*4880*/  IMAD.WIDE.U32 R6, R9, R20, R16 ;  /* 0x0000001409067225 */ /* 0x000fc600078e0010 */
[----:B------:R-:W3:Y:S01]  /*4890*/  LDC R13, c[0x0][0x144] ;  /* 0x00005100ff0d7b82 */ /* 0x000ee20000000800 */
[----:B------:R-:W-:-:S04]  /*48a0*/  IMAD R8, R5, R20, RZ ;  /* 0x0000001405087224 */ /* 0x000fc800078e02ff */
[----:B------:R-:W-:Y:S02]  /*48b0*/  IMAD R5, R9, R21, R8 ;  /* 0x0000001509057224 */ /* 0x000fe400078e0208 */
[----:B------:R-:W-:Y:S01]  /*48c0*/  IMAD.MOV.U32 R8, RZ, RZ, -0x1 ;  /* 0xffffffffff087424 */ /* 0x000fe200078e00ff */
[----:B------:R-:W4:Y:S01]  /*48d0*/  LDC R14, c[0x0][0x608] ;  /* 0x00018200ff0e7b82 */ /* 0x000f220000000800 */
[----:B------:R-:W-:Y:S01]  /*48e0*/  IMAD.IADD R5, R7, 0x1, R5 ;  /* 0x0000000107057824 */ /* 0x000fe200078e0205 */
[----:B------:R-:W-:-:S04]  /*48f0*/  I2FP.F32.U32 R7, R3 ;  /* 0x0000000300077245 */ /* 0x000fc80000201000 */
[-C--:B0-----:R-:W-:Y:S01]  /*4900*/  SHF.R.U64 R10, R6, R22.reuse, R5 ;  /* 0x00000016060a7219 */ /* 0x081fe20000001205 */
[----:B--2---:R-:W-:Y:S01]  /*4910*/  IMAD.MOV R6, RZ, RZ, -R11 ;  /* 0x000000ffff067224 */ /* 0x004fe200078e0a0b */
[----:B------:R-:W0:Y:S01]  /*4920*/  LDC R9, c[0x0][0x658] ;  /* 0x00019600ff097b82 */ /* 0x000e220000000800 */
[----:B-1----:R-:W-:Y:S01]  /*4930*/  ISETP.NE.U32.AND P0, PT, R24, RZ, PT ;  /* 0x000000ff1800720c */ /* 0x002fe20003f05070 */
[----:B------:R-:W-:Y:S01]  /*4940*/  FMUL R7, R7, UR4 ;  /* 0x0000000407077c20 */ /* 0x000fe20008400000 */
[----:B------:R-:W-:Y:S02]  /*4950*/  SHF.R.U32.HI R5, RZ, R22, R5 ;  /* 0x00000016ff057219 */ /* 0x000fe40000011605 */
[----:B------:R-:W-:-:S03]  /*4960*/  ISETP.NE.AND.EX P0, PT, R25, RZ, PT, P0 ;  /* 0x000000ff1900720c */ /* 0x000fc60003f05300 */
[----:B------:R-:W1:Y:S01]  /*4970*/  LDC R20, c[0x0][0x148] ;  /* 0x00005200ff147b82 */ /* 0x000e620000000800 */
[----:B---3--:R-:W-:Y:S02]  /*4980*/  IMAD R23, R13, R6, R4 ;  /* 0x000000060d177224 */ /* 0x008fe400078e0204 */
[----:B------:R-:W-:-:S05]  /*4990*/  IMAD.MOV.U32 R6, RZ, RZ, 0x1 ;  /* 0x00000001ff067424 */ /* 0x000fca00078e00ff */
[----:B------:R-:W2:Y:S01]  /*49a0*/  LDC R21, c[0x0][0x600] ;  /* 0x00018000ff157b82 */ /* 0x000ea20000000800 */
[-CC-:B----4-:R-:W-:Y:S02]  /*49b0*/  SHF.R.U64 R13, R10, R14.reuse, R5.reuse ;  /* 0x0000000e0a0d7219 */ /* 0x190fe40000001205 */
[----:B------:R-:W-:Y:S02]  /*49c0*/  SHF.R.U32.HI R4, RZ, R14, R5 ;  /* 0x0000000eff047219 */ /* 0x000fe40000011605 */
[----:B------:R3:W4:Y:S03]  /*49d0*/  F2I.U32.TRUNC.NTZ R14, R7 ;  /* 0x00000007000e7305 */ /* 0x000726000020f000 */
[----:B------:R-:W1:Y:S01]  /*49e0*/  LDC R26, c[0x0][0x648] ;  /* 0x00019200ff1a7b82 */ /* 0x000e620000000800 */
[-C--:B0-----:R-:W-:Y:S02]  /*49f0*/  SHF.R.U64 R15, R13, R9.reuse, R4 ;  /* 0x000000090d0f7219 */ /* 0x081fe40000001204 */
[----:B------:R-:W-:-:S02]  /*4a00*/  SHF.L.U32 R8, R8, R9, RZ ;  /* 0x0000000908087219 */ /* 0x000fc400000006ff */
[-C--:B------:R-:W-:Y:S01]  /*4a10*/  SHF.R.U32.HI R5, RZ, R9.reuse, R4 ;  /* 0x00000009ff057219 */ /* 0x080fe20000011604 */
[----:B------:R-:W-:Y:S01]  /*4a20*/  IMAD.MOV.U32 R4, RZ, RZ, R15 ;  /* 0x000000ffff047224 */ /* 0x000fe200078e000f */
[----:B------:R-:W-:Y:S01]  /*4a30*/  SHF.L.U32 R22, R6, R9, RZ ;  /* 0x0000000906167219 */ /* 0x000fe200000006ff */
[----:B------:R-:W0:Y:S01]  /*4a40*/  LDC R27, c[0x0][0x638] ;  /* 0x00018e00ff1b7b82 */ /* 0x000e220000000800 */
[----:B------:R-:W-:-:S07]  /*4a50*/  LOP3.LUT R28, RZ, R8, RZ, 0x33, !PT ;  /* 0x00000008ff1c7212 */ /* 0x000fce00078e33ff */
        /* <DEDUP_REMOVED lines=12> */
.L_x_98:
[----:B------:R-:W-:Y:S01]  /*4b20*/  ISETP.NE.AND P0, PT, R2, 0x1, PT ;  /* 0x000000010200780c */ /* 0x000fe20003f05270 */
[----:B--2---:R-:W-:Y:S01]  /*4b30*/  VIADD R7, R21, 0xffffffff ;  /* 0xffffffff15077836 */ /* 0x004fe20000000000 */
[----:B-1----:R-:W-:Y:S01]  /*4b40*/  SHF.R.U64 R5, R4, R26, R5 ;  /* 0x0000001a04057219 */ /* 0x002fe20000001205 */
[----:B------:R-:W-:Y:S01]  /*4b50*/  IMAD.MOV R14, RZ, RZ, -R14 ;  /* 0x000000ffff0e7224 */ /* 0x000fe200078e0a0e */
[----:B------:R-:W-:Y:S01]  /*4b60*/  LOP3.LUT R4, R13, R28, RZ, 0xc0, !PT ;  /* 0x0000001c0d047212 */ /* 0x000fe200078ec0ff */
[----:B------:R-:W-:Y:S01]  /*4b70*/  IMAD.MOV.U32 R8, RZ, RZ, R12 ;  /* 0x000000ffff087224 */ /* 0x000fe200078e000c */
[----:B------:R-:W-:Y:S01]  /*4b80*/  LOP3.LUT R10, R10, R7, RZ, 0xc0, !PT ;  /* 0x000000070a0a7212 */ /* 0x000fe200078ec0ff */
[----:B------:R-:W-:Y:S02]  /*4b90*/  IMAD.MOV R6, RZ, RZ, -R5 ;  /* 0x000000ffff067224 */ /* 0x000fe400078e0a05 */
[----:B------:R-:W-:-:S04]  /*4ba0*/  IMAD R4, R22, R5, R4 ;  /* 0x0000000516047224 */ /* 0x000fc800078e0204 */
[----:B------:R-:W-:Y:S02]  /*4bb0*/  @P0 IMAD R23, R20, R14, R3 ;  /* 0x0000000e14170224 */ /* 0x000fe400078e0203 */
[----:B0-----:R-:W-:Y:S02]  /*4bc0*/  IMAD R3, R6, R27, R15 ;  /* 0x0000001b06037224 */ /* 0x001fe400078e020f */
[----:B------:R-:W-:Y:S02]  /*4bd0*/  IMAD R7, R4, R29, R23 ;  /* 0x0000001d04077224 */ /* 0x000fe400078e0217 */
[----:B------:R-:W-:Y:S02]  /*4be0*/  IMAD R4, R3, R21, R10 ;  /* 0x0000001503047224 */ /* 0x000fe400078e020a */
[----:B------:R-:W-:-:S03]  /*4bf0*/  IMAD.MOV.U32 R6, RZ, RZ, 0x1 ;  /* 0x00000001ff067424 */ /* 0x000fc600078e00ff */
[----:B------:R-:W-:Y:S02]  /*4c00*/  SEL R9, R4, R7, !P0 ;  /* 0x0000000704097207 */ /* 0x000fe40004000000 */
[----:B------:R-:W-:-:S07]  /*4c10*/  SEL R7, R7, R4, !P0 ;  /* 0x0000000407077207 */ /* 0x000fce0004000000 */
.L_x_96:
[----:B------:R-:W-:-:S08]  /*4c20*/  NOP ;  /* 0x0000000000007918 */ /* 0x000fd00000000000 */
[----:B------:R-:W0:-:S00]  /*4c30*/  USETMAXREG.DEALLOC.CTAPOOL 0x28 ;  /* 0x00000028000079c8 */ /* 0x000e0000080e0500 */
[----:B0-----:R-:W-:-:S13]  /*4c40*/  ISETP.NE.AND P0, PT, R0, RZ, PT ;  /* 0x000000ff0000720c */ /* 0x001fda0003f05270 */
[----:B------:R-:W-:Y:S05]  /*4c50*/  @P0 EXIT ;  /* 0x000000000000094d */ /* 0x000fea0003800000 */
[----:B------:R-:W-:Y:S01]  /*4c60*/  LOP3.LUT P0, RZ, R6, 0xff, RZ, 0xc0, !PT ;  /* 0x000000ff06ff7812 */ /* 0x000fe2000780c0ff */
[----:B------:R-:W-:Y:S02]  /*4c70*/  IMAD.MOV.U32 R0, RZ, RZ, 0x1 ;  /* 0x00000001ff007424 */ /* 0x000fe400078e00ff */
[----:B------:R-:W-:-:S10]  /*4c80*/  IMAD.MOV.U32 R12, RZ, RZ, RZ ;  /* 0x000000ffff0c7224 */ /* 0x000fd400078e00ff */
[----:B------:R-:W-:Y:S05]  /*4c90*/  @!P0 BRA `(.L_x_99) ;  /* 0x0000000c00308947 */ /* 0x000fea0003800000 */
[----:B------:R-:W0:Y:S01]  /*4ca0*/  LDC R0, c[0x0][0x28c] ;  /* 0x0000a300ff007b82 */ /* 0x000e220000000800 */
[----:B------:R-:W-:Y:S01]  /*4cb0*/  ULDC UR5, c[0x0][0x600] ;  /* 0x0001800000057ab9 */ /* 0x000fe20000000800 */
[----:B------:R-:W-:Y:S01]  /*4cc0*/  ULDC UR4, c[0x0][0xc] ;  /* 0x0000030000047ab9 */ /* 0x000fe20000000800 */
[----:B------:R-:W-:Y:S01]  /*4cd0*/  UIADD3 UR16, UR5, -0x1, URZ ;  /* 0xffffffff05107890 */ /* 0x000fe2000fffe03f */
[C---:B------:R-:W-:Y:S01]  /*4ce0*/  LOP3.LUT P2, RZ, R18.reuse, 0x7f, RZ, 0xc0, !PT ;  /* 0x0000007f12ff7812 */ /* 0x040fe2000784c0ff */
[----:B------:R-:W-:Y:S01]  /*4cf0*/  ULDC UR6, c[0x0][0x658] ;  /* 0x0001960000067ab9 */ /* 0x000fe20000000800 */
[----:B------:R-:W-:Y:S01]  /*4d00*/  ULDC UR5, c[0x0][0x10] ;  /* 0x0000040000057ab9 */ /* 0x000fe20000000800 */
[----:B------:R-:W-:Y:S01]  /*4d10*/  UMOV UR7, 0xffffffff ;  /* 0xffffffff00077882 */ /* 0x000fe20000000000 */
[----:B------:R-:W-:Y:S01]  /*4d20*/  UMOV UR8, 0x1 ;  /* 0x0000000100087882 */ /* 0x000fe20000000000 */
[----:B------:R-:W-:Y:S01]  /*4d30*/  UIMAD.WIDE.U32 UR4, UR4, UR5, URZ ;  /* 0x00000005040472a5 */ /* 0x000fe2000f8e003f */
[----:B------:R-:W-:Y:S01]  /*4d40*/  LOP3.LUT P0, RZ, R18, 0x1f, RZ, 0xc0, !PT ;  /* 0x0000001f12ff7812 */ /* 0x000fe2000780c0ff */
[----:B------:R-:W-:Y:S01]  /*4d50*/  USHF.L.U32 UR7, UR7, UR6, URZ ;  /* 0x0000000607077299 */ /* 0x000fe2000800063f */
[----:B------:R-:W-:Y:S01]  /*4d60*/  BSSY B0, `(.L_x_99) ;  /* 0x00000bf000007945 */ /* 0x000fe20003800000 */
[----:B------:R-:W-:Y:S01]  /*4d70*/  USHF.L.U32 UR18, UR8, UR6, URZ ;  /* 0x0000000608127299 */ /* 0x000fe2000800063f */
[----:B------:R-:W-:Y:S01]  /*4d80*/  IMAD.MOV.U32 R13, RZ, RZ, 0x1 ;  /* 0x00000001ff0d7424 */ /* 0x000fe200078e00ff */
[----:B------:R-:W-:Y:S01]  /*4d90*/  LOP3.LUT R11, R19, 0x2, RZ, 0xfc, !PT ;  /* 0x00000002130b7812 */ /* 0x000fe200078efcff */
[----:B------:R-:W-:Y:S01]  /*4da0*/  ULDC UR6, c[0x0][0x14] ;  /* 0x0000050000067ab9 */ /* 0x000fe20000000800 */
[----:B------:R-:W-:Y:S01]  /*4db0*/  PLOP3.LUT P0, PT, P0, P2, PT, 0x8a, 0x0 ;  /* 0x000000000000781c */ /* 0x000fe20000705172 */
[----:B------:R-:W-:Y:S01]  /*4dc0*/  UIMAD.WIDE.U32 UR20, UR4, UR6, URZ ;  /* 0x00000006041472a5 */ /* 0x000fe2000f8e003f */
[----:B------:R-:W-:Y:S01]  /*4dd0*/  IMAD.MOV.U32 R12, RZ, RZ, RZ ;  /* 0x000000ffff0c7224 */ /* 0x000fe200078e00ff */
[----:B------:R-:W-:-:S02]  /*4de0*/  UIMAD UR13, UR5, UR6, URZ ;  /* 0x00000006050d72a4 */ /* 0x000fc4000f8e023f */
[----:B------:R-:W-:Y:S01]  /*4df0*/  ULOP3.LUT UR17, URZ, UR7, URZ, 0x33, !UPT ;  /* 0x000000073f117292 */ /* 0x000fe2000f8e333f */
[----:B0-----:R-:W-:Y:S01]  /*4e00*/  VIADD R0, R0, 0x1f ;  /* 0x0000001f00007836 */ /* 0x001fe20000000000 */
[----:B------:R-:W-:Y:S01]  /*4e10*/  UIADD3 UR13, UR21, UR13, URZ ;  /* 0x0000000d150d7290 */ /* 0x000fe2000fffe03f */
[----:B------:R-:W-:-:S03]  /*4e20*/  ULDC.64 UR22, c[0x0][0x198] ;  /* 0x0000660000167ab9 */ /* 0x000fc60000000a00 */
[----:B------:R-:W-:-:S04]  /*4e30*/  SHF.R.S32.HI R3, RZ, 0x1f, R0 ;  /* 0x0000001fff037819 */ /* 0x000fc80000011400 */
[----:B------:R-:W-:Y:S01]  /*4e40*/  LEA.HI R3, R3, R0, RZ, 0x5 ;  /* 0x0000000003037211 */ /* 0x000fe200078f28ff */
[----:B------:R-:W-:-:S03]  /*4e50*/  IMAD.MOV.U32 R0, RZ, RZ, 0x1 ;  /* 0x00000001ff007424 */ /* 0x000fc600078e00ff */
[----:B------:R-:W-:-:S05]  /*4e60*/  SHF.R.S32.HI R3, RZ, 0x5, R3 ;  /* 0x00000005ff037819 */ /* 0x000fca0000011403 */
[----:B------:R-:W-:-:S07]  /*4e70*/  VIADD R10, R3, 0x1 ;  /* 0x00000001030a7836 */ /* 0x000fce0000000000 */
.L_x_111:
[----:B------:R-:W-:-:S03]  /*4e80*/  UMOV UR4, 0xffffffff ;  /* 0xffffffff00047882 */ /* 0x000fc60000000000 */
[----:B------:R-:W-:Y:S05]  /*4e90*/  BRA.DIV UR4, `(.L_x_100) ;  /* 0x0000001604947947 */ /* 0x000fea000b800000 */
[----:B------:R-:W-:-:S13]  /*4ea0*/  ELECT P6, URZ, PT ;  /* 0x00000000003f782f */ /* 0x000fda00038c0000 */
.L_x_136:
[----:B------:R-:W0:Y:S01]  /*4eb0*/  LDC R4, c[0x0][0x28c] ;  /* 0x0000a300ff047b82 */ /* 0x000e220000000800 */
[----:B------:R-:W-:Y:S01]  /*4ec0*/  BSSY B1, `(.L_x_101) ;  /* 0x0000037000017945 */ /* 0x000fe20003800000 */
[----:B0-----:R-:W-:-:S13]  /*4ed0*/  ISETP.LT.OR P6, PT, R4, 0x1, !P6 ;  /* 0x000000010400780c */ /* 0x001fda00077c1670 */
[----:B------:R-:W-:Y:S05]  /*4ee0*/  @P6 BRA `(.L_x_102) ;  /* 0x0000000000d06947 */ /* 0x000fea0003800000 */
[----:B------:R-:W-:Y:S02]  /*4ef0*/  IMAD.SHL.U32 R15, R9, 0x40, RZ ;  /* 0x00000040090f7824 */ /* 0x000fe400078e00ff */
[----:B------:R-:W-:Y:S02]  /*4f00*/  IMAD.SHL.U32 R18, R7, 0x80, RZ ;  /* 0x0000008007127824 */ /* 0x000fe400078e00ff */
[----:B------:R-:W-:Y:S02]  /*4f10*/  IMAD.MOV.U32 R20, RZ, RZ, RZ ;  /* 0x000000ffff147224 */ /* 0x000fe400078e00ff */
[----:B------:R-:W-:Y:S02]  /*4f20*/  IMAD.MOV.U32 R4, RZ, RZ, R10 ;  /* 0x000000ffff047224 */ /* 0x000fe400078e000a */
[----:B------:R-:W-:Y:S02]  /*4f30*/  IMAD.MOV.U32 R5, RZ, RZ, R0 ;  /* 0x000000ffff057224 */ /* 0x000fe400078e0000 */
[----:B------:R-:W-:-:S07]  /*4f40*/  IMAD.MOV.U32 R6, RZ, RZ, R12 ;  /* 0x000000ffff067224 */ /* 0x000fce00078e000c */
.L_x_106:
[----:B------:R-:W0:Y:S01]  /*4f50*/  S2R R14, SR_CgaCtaId ;  /* 0x00000000000e7919 */ /* 0x000e220000008800 */
[----:B------:R-:W-:Y:S01]  /*4f60*/  MOV R7, 0x400 ;  /* 0x0000040000077802 */ /* 0x000fe20000000f00 */
[----:B------:R-:W1:Y:S03]  /*4f70*/  @!P2 LDC R9, c[0x0][0x500] ;  /* 0x00014000ff09ab82 */ /* 0x000e660000000800 */
[----:B0-----:R-:W-:Y:S02]  /*4f80*/  LEA R21, R14, R7, 0x18 ;  /* 0x000000070e157211 */ /* 0x001fe400078ec0ff */
[----:B------:R-:W-:-:S03]  /*4f90*/  SHF.L.U32 R7, R5, 0x1f, RZ ;  /* 0x0000001f05077819 */ /* 0x000fc600000006ff */
[----:B------:R-:W-:-:S04]  /*4fa0*/  IMAD R14, R6, 0x8, R21 ;  /* 0x00000008060e7824 */ /* 0x000fc800078e0215 */
[----:B------:R-:W0:Y:S02]  /*4fb0*/  SYNCS.PHASECHK.TRANS64.TRYWAIT P1, [R14+URZ+0x90], R7 ;  /* 0x000090070e0075a7 */ /* 0x000e24000802017f */
[----:B01----:R-:W-:Y:S05]  /*4fc0*/  @!P1 BRA `(.L_x_103) ;  /* 0x0000001400689947 */ /* 0x003fea0003800000 */
.L_x_137:
[----:B0-----:R-:W-:Y:S01]  /*4fd0*/  PRMT R7, R11, 0x9910, RZ ;  /* 0x000099100b077816 */ /* 0x001fe200000000ff */
[----:B------:R0:W-:Y:S03]  /*4fe0*/  @!P2 SYNCS.ARRIVE.TRANS64 RZ, [R14+URZ], R9 ;  /* 0x000000090effa9a7 */ /* 0x0001e6000800003f */
[----:B------:R-:W-:-:S13]  /*4ff0*/  ISETP.NE.AND P1, PT, R7, 0x2, PT ;  /* 0x000000020700780c */ /* 0x000fda0003f25270 */
[----:B0-----:R-:W-:Y:S05]  /*5000*/  @P1 BRA `(.L_x_104) ;  /* 0x0000000000041947 */ /* 0x001fea0003800000 */
[----:B------:R-:W-:Y:S01]  /*5010*/  BPT.TRAP 0x1 ;  /* 0x000000040000795c */ /* 0x000fe20000300000 */
.L_x_104:
[----:B------:R-:W-:Y:S05]  /*5020*/  @P0 BRA `(.L_x_105) ;  /* 0x0000000000040947 */ /* 0x000fea0003800000 */
[----:B------:R-:W-:Y:S01]  /*5030*/  BPT.TRAP 0x1 ;  /* 0x000000040000795c */ /* 0x000fe20000300000 */
.L_x_105:
[--C-:B------:R-:W-:Y:S01]  /*5040*/  IMAD R7, R6, 0x2000, R21.reuse ;  /* 0x0000200006077824 */ /* 0x100fe200078e0215 */
[----:B------:R-:W-:Y:S01]  /*5050*/  R2UR UR9, R14 ;  /* 0x000000000e0972ca */ /* 0x000fe200000e0000 */
[----:B------:R-:W-:Y:S01]  /*5060*/  IMAD R21, R6, 0x1000, R21 ;  /* 0x0000100006157824 */ /* 0x000fe200078e0215 */
[----:B------:R-:W-:Y:S01]  /*5070*/  UIADD3 UR4, UP0, UR22, 0xf0, URZ ;  /* 0x000000f016047890 */ /* 0x000fe2000ff1e03f */
[----:B------:R-:W-:Y:S01]  /*5080*/  VIADD R4, R4, 0xffffffff ;  /* 0xffffffff04047836 */ /* 0x000fe20000000000 */
[----:B------:R-:W-:Y:S01]  /*5090*/  R2UR UR5, R7 ;  /* 0x00000000070572ca */ /* 0x000fe200000e0000 */
[----:B------:R-:W-:Y:S01]  /*50a0*/  UIADD3 UR24, UP1, UR22, 0x1f0, URZ ;  /* 0x000001f016187890 */ /* 0x000fe2000ff3e03f */
[----:B------:R-:W-:Y:S01]  /*50b0*/  R2UR UR8, R21 ;  /* 0x00000000150872ca */ /* 0x000fe200000e0000 */
[----:B------:R-:W-:Y:S01]  /*50c0*/  VIADD R6, R6, 0x1 ;  /* 0x0000000106067836 */ /* 0x000fe20000000000 */
[----:B------:R-:W-:Y:S01]  /*50d0*/  R2UR UR11, R18 ;  /* 0x00000000120b72ca */ /* 0x000fe200000e0000 */
[----:B------:R-:W-:Y:S01]  /*50e0*/  UIADD3.X UR25, URZ, UR23, URZ, UP1, !UPT ;  /* 0x000000173f197290 */ /* 0x000fe20008ffe43f */
[----:B------:R-:W-:Y:S01]  /*50f0*/  R2UR UR10, R20 ;  /* 0x00000000140a72ca */ /* 0x000fe200000e0000 */
[----:B------:R-:W-:Y:S01]  /*5100*/  UMOV UR6, 0x0 ;  /* 0x0000000000067882 */ /* 0x000fe20000000000 */
[----:B------:R-:W-:Y:S01]  /*5110*/  R2UR UR12, R8 ;  /* 0x00000000080c72ca */ /* 0x000fe200000e0000 */
[----:B------:R-:W-:Y:S01]  /*5120*/  UMOV UR7, 0x10000000 ;  /* 0x1000000000077882 */ /* 0x000fe20000000000 */
[----:B------:R-:W-:Y:S01]  /*5130*/  R2UR UR19, R15 ;  /* 0x000000000f1372ca */ /* 0x000fe200000e0000 */
[----:B------:R-:W-:Y:S01]  /*5140*/  VIADD R20, R20, 0x20 ;  /* 0x0000002014147836 */ /* 0x000fe20000000000 */
[----:B------:R-:W-:Y:S01]  /*5150*/  ISETP.GT.AND P3, PT, R4, 0x1, PT ;  /* 0x000000010400780c */ /* 0x000fe20003f64270 */
[----:B------:R-:W-:Y:S01]  /*5160*/  UIADD3 UR14, UR5, 0x200, URZ ;  /* 0x00000200050e7890 */ /* 0x000fe2000fffe03f */
[----:B------:R-:W-:Y:S01]  /*5170*/  ISETP.NE.AND P1, PT, R6, 0x12, PT ;  /* 0x000000120600780c */ /* 0x000fe20003f25270 */
[----:B------:R-:W-:-:S02]  /*5180*/  UIADD3.X UR5, URZ, UR23, URZ, UP0, !UPT ;  /* 0x000000173f057290 */ /* 0x000fc400087fe43f */
[----:B------:R-:W-:Y:S01]  /*5190*/  UIADD3 UR15, UR8, 0x24200, URZ ;  /* 0x00024200080f7890 */ /* 0x000fe2000fffe03f */
[----:B------:R-:W-:Y:S02]  /*51a0*/  SEL R14, RZ, 0x1, P1 ;  /* 0x00000001ff0e7807 */ /* 0x000fe40000800000 */
[----:B------:R-:W-:Y:S01]  /*51b0*/  UMOV UR8, UR14 ;  /* 0x0000000e00087c82 */ /* 0x000fe20008000000 */
[----:B------:R-:W-:Y:S02]  /*51c0*/  SEL R6, R6, RZ, P1 ;  /* 0x000000ff06067207 */ /* 0x000fe40000800000 */
[----:B------:R-:W-:Y:S01]  /*51d0*/  LOP3.LUT R5, R5, R14, RZ, 0x3c, !PT ;  /* 0x0000000e05057212 */ /* 0x000fe200078e3cff */
[----:B------:R0:W-:Y:S02]  /*51e0*/  UTMALDG.3D [UR8], [UR4], desc[UR6] ;  /* 0x00000608040075b4 */ /* 0x0001e40008011000 */
[----:B0-----:R-:W-:Y:S01]  /*51f0*/  UMOV UR8, UR15 ;  /* 0x0000000f00087c82 */ /* 0x001fe20008000000 */
[----:B------:R-:W-:-:S02]  /*5200*/  UMOV UR11, UR19 ;  /* 0x00000013000b7c82 */ /* 0x000fc40008000000 */
[----:B------:R0:W-:Y:S02]  /*5210*/  UTMALDG.3D [UR8], [UR24], desc[UR6] ;  /* 0x00000608180075b4 */ /* 0x0001e40008011000 */
[----:B0-----:R-:W-:Y:S05]  /*5220*/  @P3 BRA `(.L_x_106) ;  /* 0xfffffffc00483947 */ /* 0x001fea000383ffff */
.L_x_102:
[----:B------:R-:W-:Y:S05]  /*5230*/  BSYNC B1 ;  /* 0x0000000000017941 */ /* 0x000fea0003800000 */
.L_x_101:
[----:B------:R-:W-:Y:S01]  /*5240*/  LOP3.LUT P3, RZ, R13, 0xff, RZ, 0xc0, !PT ;  /* 0x000000ff0dff7812 */ /* 0x000fe2000786c0ff */
[----:B------:R-:W-:Y:S01]  /*5250*/  IMAD.IADD R12, R3, 0x1, R12 ;  /* 0x00000001030c7824 */ /* 0x000fe200078e020c */
[----:B------:R-:W-:Y:S01]  /*5260*/  IADD3 R16, P4, R16, UR20, RZ ;  /* 0x0000001410107c10 */ /* 0x000fe2000ff9e0ff */
[----:B------:R-:W-:Y:S01]  /*5270*/  ULDC.64 UR4, c[0x0][0x650] ;  /* 0x0001940000047ab9 */ /* 0x000fe20000000a00 */
[----:B------:R-:W-:Y:S01]  /*5280*/  BSSY B1, `(.L_x_107) ;  /* 0x000006a000017945 */ /* 0x000fe20003800000 */
[----:B------:R-:W-:Y:S01]  /*5290*/  IMAD.MOV.U32 R9, RZ, RZ, -0x1 ;  /* 0xffffffffff097424 */ /* 0x000fe200078e00ff */
[----:B------:R-:W-:Y:S01]  /*52a0*/  ISETP.GT.U32.AND P1, PT, R12, 0x11, PT ;  /* 0x000000110c00780c */ /* 0x000fe20003f24070 */
[----:B------:R-:W-:Y:S01]  /*52b0*/  IMAD.MOV.U32 R8, RZ, RZ, -0x1 ;  /* 0xffffffffff087424 */ /* 0x000fe200078e00ff */
[----:B------:R-:W-:Y:S02]  /*52c0*/  IADD3.X R17, R17, UR13, RZ, P4, !PT ;  /* 0x0000000d11117c10 */ /* 0x000fe4000a7fe4ff */
[----:B------:R-:W-:-:S02]  /*52d0*/  ISETP.LT.U32.AND P1, PT, R3, 0x12, P1 ;  /* 0x000000120300780c */ /* 0x000fc40000f21070 */
[----:B------:R-:W-:Y:S01]  /*52e0*/  PRMT R13, RZ, 0x7610, R13 ;  /* 0x00007610ff0d7816 */ /* 0x000fe2000000000d */
[----:B------:R-:W0:Y:S01]  /*52f0*/  @P3 S2R R5, SR_CgaCtaId ;  /* 0x0000000000053919 */ /* 0x000e220000008800 */
[----:B------:R-:W-:-:S04]  /*5300*/  @P3 MOV R4, 0x400 ;  /* 0x0000040000043802 */ /* 0x000fc80000000f00 */
[----:B0-----:R-:W-:Y:S01]  /*5310*/  @P3 LEA R6, R5, R4, 0x18 ;  /* 0x0000000405063211 */ /* 0x001fe200078ec0ff */
[----:B------:R-:W-:-:S03]  /*5320*/  IMAD.WIDE.U32 R4, R12, 0x38e38e39, RZ ;  /* 0x38e38e390c047825 */ /* 0x000fc600078e00ff */
[----:B------:R0:W-:Y:S01]  /*5330*/  @P3 SYNCS.ARRIVE.TRANS64.A1T0 RZ, [R6+URZ+0x138], RZ ;  /* 0x000138ff06ff39a7 */ /* 0x0001e2000810003f */
[----:B------:R-:W-:Y:S02]  /*5340*/  ISETP.GE.U32.AND P3, PT, R3, 0x12, PT ;  /* 0x000000120300780c */ /* 0x000fe40003f66070 */
[----:B------:R-:W-:Y:S02]  /*5350*/  SHF.R.U32.HI R7, RZ, 0x2, R5 ;  /* 0x00000002ff077819 */ /* 0x000fe40000011605 */
[----:B------:R-:W-:Y:S02]  /*5360*/  SEL R5, RZ, 0x1, !P1 ;  /* 0x00000001ff057807 */ /* 0x000fe40004800000 */
[----:B------:R-:W-:Y:S01]  /*5370*/  ISETP.GE.U32.AND P1, PT, R16, UR4, PT ;  /* 0x0000000410007c0c */ /* 0x000fe2000bf26070 */
[----:B------:R-:W-:Y:S01]  /*5380*/  IMAD R12, R7, -0x12, R12 ;  /* 0xffffffee070c7824 */ /* 0x000fe200078e020c */
[----:B------:R-:W-:Y:S02]  /*5390*/  LOP3.LUT R0, R0, R5, RZ, 0x3c, !PT ;  /* 0x0000000500007212 */ /* 0x000fe400078e3cff */
[----:B------:R-:W-:-:S02]  /*53a0*/  ISETP.GE.U32.AND.EX P1, PT, R17, UR5, PT, P1 ;  /* 0x0000000511007c0c */ /* 0x000fc4000bf26110 */
[----:B------:R-:W-:Y:S02]  /*53b0*/  PRMT R4, RZ, 0x7610, R4 ;  /* 0x00007610ff047816 */ /* 0x000fe40000000004 */
[----:B------:R-:W-:Y:S01]  /*53c0*/  @P3 LOP3.LUT R0, R0, 0x1, R7, 0x78, !PT ;  /* 0x0000000100003812 */ /* 0x000fe200078e7807 */
[----:B------:R-:W-:-:S08]  /*53d0*/  IMAD.MOV.U32 R7, RZ, RZ, -0x1 ;  /* 0xffffffffff077424 */ /* 0x000fd000078e00ff */
[----:B0-----:R-:W-:Y:S05]  /*53e0*/  @P1 BRA `(.L_x_108) ;  /* 0x00000004004c1947 */ /* 0x001fea0003800000 */
[----:B------:R-:W-:Y:S01]  /*53f0*/  ULDC.64 UR4, c[0x0][0x628] ;  /* 0x00018a0000047ab9 */ /* 0x000fe20000000a00 */
[----:B------:R-:W0:Y:S01]  /*5400*/  S2R R15, SR_CTAID.X ;  /* 0x00000000000f7919 */ /* 0x000e220000002500 */
[----:B------:R-:W-:Y:S01]  /*5410*/  ISETP.NE.U32.AND P1, PT, RZ, UR4, PT ;  /* 0x00000004ff007c0c */ /* 0x000fe2000bf25070 */
[----:B------:R-:W-:Y:S01]  /*5420*/  ULDC UR7, c[0x0][0x630] ;  /* 0x00018c0000077ab9 */ /* 0x000fe20000000800 */
[----:B------:R-:W-:Y:S01]  /*5430*/  IMAD.MOV.U32 R4, RZ, RZ, R16 ;  /* 0x000000ffff047224 */ /* 0x000fe200078e0010 */
[----:B------:R-:W1:Y:S01]  /*5440*/  S2R R14, SR_CTAID.Y ;  /* 0x00000000000e7919 */ /* 0x000e620000002600 */
[----:B------:R-:W-:Y:S01]  /*5450*/  ISETP.NE.AND.EX P1, PT, RZ, UR5, PT, P1 ;  /* 0x00000005ff007c0c */ /* 0x000fe2000bf25310 */
[----:B------:R-:W-:-:S12]  /*5460*/  IMAD.MOV.U32 R5, RZ, RZ, R17 ;  /* 0x000000ffff057224 */ /* 0x000fd800078e0011 */
[----:B------:R-:W-:Y:S05]  /*5470*/  @!P1 BRA `(.L_x_109) ;  /* 0x0000000000289947 */ /* 0x000fea0003800000 */
[----:B------:R-:W-:Y:S02]  /*5480*/  ULDC UR6, c[0x0][0x634] ;  /* 0x00018d0000067ab9 */ /* 0x000fe40000000800 */
[----:B------:R-:W-:-:S05]  /*5490*/  IADD3 R9, P1, R16, UR6, RZ ;  /* 0x0000000610097c10 */ /* 0x000fca000ff3e0ff */
[----:B------:R-:W-:-:S04]  /*54a0*/  IMAD.X R21, RZ, RZ, R17, P1 ;  /* 0x000000ffff157224 */ /* 0x000fc800008e0611 */
[----:B------:R-:W-:-:S04]  /*54b0*/  IMAD.WIDE.U32 R6, R21, UR4, RZ ;  /* 0x0000000415067c25 */ /* 0x000fc8000f8e00ff */
[----:B------:R-:W-:-:S04]  /*54c0*/  IMAD.WIDE.U32 R6, P1, R9, UR5, R6 ;  /* 0x0000000509067c25 */ /* 0x000fc8000f820006 */
[----:B------:R-:W-:-:S04]  /*54d0*/  IMAD.WIDE.U32 R8, R9, UR4, RZ ;  /* 0x0000000409087c25 */ /* 0x000fc8000f8e00ff */
[----:B------:R-:W-:Y:S01]  /*54e0*/  IMAD.X R5, RZ, RZ, RZ, P1 ;  /* 0x000000ffff057224 */ /* 0x000fe200008e06ff */
[----:B------:R-:W-:Y:S01]  /*54f0*/  IADD3 RZ, P1, R9, R6, RZ ;  /* 0x0000000609ff7210 */ /* 0x000fe20007f3e0ff */
[----:B------:R-:W-:-:S04]  /*5500*/  IMAD.MOV.U32 R4, RZ, RZ, R7 ;  /* 0x000000ffff047224 */ /* 0x000fc800078e0007 */
[----:B------:R-:W-:-:S08]  /*5510*/  IMAD.WIDE.U32.X R4, R21, UR5, R4, P1 ;  /* 0x0000000515047c25 */ /* 0x000fd000088e0404 */
.L_x_109:
[--C-:B------:R-:W-:Y:S01]  /*5520*/  SHF.R.U64 R8, R4, UR7, R5.reuse ;  /* 0x0000000704087c19 */ /* 0x100fe20008001205 */
[----:B------:R-:W-:Y:S01]  /*5530*/  ULDC.64 UR4, c[0x0][0x620] ;  /* 0x0001880000047ab9 */ /* 0x000fe20000000a00 */
[----:B------:R-:W-:Y:S01]  /*5540*/  SHF.R.U32.HI R4, RZ, UR7, R5 ;  /* 0x00000007ff047c19 */ /* 0x000fe20008011605 */
[----:B------:R-:W2:Y:S01]  /*5550*/  LDC R24, c[0x0][0x144] ;  /* 0x00005100ff187b82 */ /* 0x000ea20000000800 */
[----:B------:R-:W-:Y:S01]  /*5560*/  IADD3 R7, P1, RZ, -R8, RZ ;  /* 0x80000008ff077210 */ /* 0x000fe20007f3e0ff */
[----:B------:R-:W-:Y:S01]  /*5570*/  ULDC.64 UR8, c[0x0][0x640] ;  /* 0x0001900000087ab9 */ /* 0x000fe20000000a00 */
[----:B0-----:R-:W-:Y:S01]  /*5580*/  I2FP.F32.U32 R9, R15 ;  /* 0x0000000f00097245 */ /* 0x001fe20000201000 */
[----:B------:R-:W-:Y:S02]  /*5590*/  ULDC UR6, c[0x0][0x608] ;  /* 0x0001820000067ab9 */ /* 0x000fe40000000800 */
[----:B------:R-:W-:Y:S01]  /*55a0*/  IMAD.X R4, RZ, RZ, ~R4, P1 ;  /* 0x000000ffff047224 */ /* 0x000fe200008e0e04 */
[----:B------:R-:W-:Y:S01]  /*55b0*/  ISETP.NE.U32.AND P1, PT, RZ, UR8, PT ;  /* 0x00000008ff007c0c */ /* 0x000fe2000bf25070 */
[----:B------:R-:W0:Y:S02]  /*55c0*/  LDC R21, c[0x0][0x148] ;  /* 0x00005200ff157b82 */ /* 0x000e240000000800 */
[----:B------:R-:W-:Y:S01]  /*55d0*/  IMAD R6, R4, UR4, RZ ;  /* 0x0000000404067c24 */ /* 0x000fe2000f8e02ff */
[----:B------:R-:W-:Y:S01]  /*55e0*/  ISETP.NE.AND.EX P1, PT, RZ, UR9, PT, P1 ;  /* 0x00000009ff007c0c */ /* 0x000fe2000bf25310 */
[----:B------:R-:W-:Y:S01]  /*55f0*/  IMAD.WIDE.U32 R4, R7, UR4, R16 ;  /* 0x0000000407047c25 */ /* 0x000fe2000f8e0010 */
[----:B------:R-:W-:-:S03]  /*5600*/  ULDC UR4, c[0x0][0x150] ;  /* 0x0000540000047ab9 */ /* 0x000fc60000000800 */
[----:B------:R-:W-:Y:S02]  /*5610*/  IMAD R7, R7, UR5, R6 ;  /* 0x0000000507077c24 */ /* 0x000fe4000f8e0206 */
[----:B------:R-:W-:Y:S01]  /*5620*/  FMUL R6, R9, UR4 ;  /* 0x0000000409067c20 */ /* 0x000fe20008400000 */
[----:B------:R-:W-:Y:S01]  /*5630*/  ULDC UR4, c[0x0][0x618] ;  /* 0x0001860000047ab9 */ /* 0x000fe20000000800 */
[----:B------:R-:W-:Y:S01]  /*5640*/  ULDC UR5, c[0x0][0x154] ;  /* 0x0000550000057ab9 */ /* 0x000fe20000000800 */
[----:B------:R-:W-:-:S03]  /*5650*/  IMAD.IADD R5, R5, 0x1, R7 ;  /* 0x0000000105057824 */ /* 0x000fc600078e0207 */
[----:B------:R-:W3:Y:S02]  /*5660*/  F2I.U32.TRUNC.NTZ R6, R6 ;  /* 0x0000000600067305 */ /* 0x000ee4000020f000 */
[----:B------:R-:W-:Y:S02]  /*5670*/  SHF.R.U64 R9, R4, UR4, R5 ;  /* 0x0000000404097c19 */ /* 0x000fe40008001205 */
[----:B-1----:R-:W-:-:S05]  /*5680*/  I2FP.F32.U32 R4, R14 ;  /* 0x0000000e00047245 */ /* 0x002fca0000201000 */
[----:B------:R-:W-:Y:S01]  /*5690*/  FMUL R22, R4, UR5 ;  /* 0x0000000504167c20 */ /* 0x000fe20008400000 */
[----:B------:R-:W-:Y:S01]  /*56a0*/  SHF.R.U32.HI R4, RZ, UR4, R5 ;  /* 0x00000004ff047c19 */ /* 0x000fe20008011605 */
[----:B------:R-:W-:-:S03]  /*56b0*/  ULDC UR4, c[0x0][0x658] ;  /* 0x0001960000047ab9 */ /* 0x000fc60000000800 */
[--C-:B------:R-:W-:Y:S01]  /*56c0*/  SHF.R.U64 R20, R9, UR6, R4.reuse ;  /* 0x0000000609147c19 */ /* 0x100fe20008001204 */
[----:B------:R-:W1:Y:S01]  /*56d0*/  F2I.U32.TRUNC.NTZ R22, R22 ;  /* 0x0000001600167305 */ /* 0x000e62000020f000 */
[----:B------:R-:W-:Y:S01]  /*56e0*/  SHF.R.U32.HI R5, RZ, UR6, R4 ;  /* 0x00000006ff057c19 */ /* 0x000fe20008011604 */
[----:B---3--:R-:W-:-:S03]  /*56f0*/  IMAD.MOV R6, RZ, RZ, -R6 ;  /* 0x000000ffff067224 */ /* 0x008fc600078e0a06 */
[----:B------:R-:W-:Y:S01]  /*5700*/  SHF.R.U64 R18, R20, UR4, R5 ;  /* 0x0000000414127c19 */ /* 0x000fe20008001205 */
[----:B--2---:R-:W-:Y:S01]  /*5710*/  IMAD R15, R24, R6, R15 ;  /* 0x00000006180f7224 */ /* 0x004fe200078e020f */
[----:B------:R-:W-:-:S03]  /*5720*/  SHF.R.U32.HI R23, RZ, UR4, R5 ;  /* 0x00000004ff177c19 */ /* 0x000fc60008011605 */
[----:B------:R-:W-:Y:S02]  /*5730*/  IMAD.MOV.U32 R4, RZ, RZ, R18 ;  /* 0x000000ffff047224 */ /* 0x000fe400078e0012 */
[----:B------:R-:W-:Y:S01]  /*5740*/  IMAD.MOV.U32 R5, RZ, RZ, R23 ;  /* 0x000000ffff057224 */ /* 0x000fe200078e0017 */
[----:B-1----:R-:W-:Y:S06]  /*5750*/  @!P1 BRA `(.L_x_110) ;  /* 0x0000000000289947 */ /* 0x002fec0003800000 */
[----:B------:R-:W-:Y:S02]  /*5760*/  ULDC UR4, c[0x0][0x64c] ;  /* 0x0001930000047ab9 */ /* 0x000fe40000000800 */
[----:B------:R-:W-:-:S05]  /*5770*/  IADD3 R5, P1, R18, UR4, RZ ;  /* 0x0000000412057c10 */ /* 0x000fca000ff3e0ff */
[----:B------:R-:W-:-:S04]  /*5780*/  IMAD.X R23, RZ, RZ, R23, P1 ;  /* 0x000000ffff177224 */ /* 0x000fc800008e0617 */
[----:B------:R-:W-:-:S04]  /*5790*/  IMAD.WIDE.U32 R6, R23, UR8, RZ ;  /* 0x0000000817067c25 */ /* 0x000fc8000f8e00ff */
[----:B------:R-:W-:-:S04]  /*57a0*/  IMAD.WIDE.U32 R6, P1, R5, UR9, R6 ;  /* 0x0000000905067c25 */ /* 0x000fc8000f820006 */
[----:B------:R-:W-:-:S04]  /*57b0*/  IMAD.WIDE.U32 R4, R5, UR8, RZ ;  /* 0x0000000805047c25 */ /* 0x000fc8000f8e00ff */
[----:B------:R-:W-:Y:S01]  /*57c0*/  IMAD.MOV.U32 R4, RZ, RZ, R7 ;  /* 0x000000ffff047224 */ /* 0x000fe200078e0007 */
[----:B------:R-:W-:Y:S01]  /*57d0*/  IADD3 RZ, P3, R5, R6, RZ ;  /* 0x0000000605ff7210 */ /* 0x000fe20007f7e0ff */
[----:B------:R-:W-:-:S04]  /*57e0*/  IMAD.X R5, RZ, RZ, RZ, P1 ;  /* 0x000000ffff057224 */ /* 0x000fc800008e06ff */
[----:B------:R-:W-:-:S08]  /*57f0*/  IMAD.WIDE.U32.X R4, R23, UR9, R4, P3 ;  /* 0x0000000917047c25 */ /* 0x000fd000098e0404 */
.L_x_110:
[----:B------:R-:W-:Y:S01]  /*5800*/  ISETP.NE.AND P1, PT, R2, 0x1, PT ;  /* 0x000000010200780c */ /* 0x000fe20003f25270 */
[----:B------:R-:W-:Y:S01]  /*5810*/  ULDC UR4, c[0x0][0x648] ;  /* 0x0001920000047ab9 */ /* 0x000fe20000000800 */
[----:B------:R-:W-:Y:S01]  /*5820*/  LOP3.LUT R20, R20, UR17, RZ, 0xc0, !PT ;  /* 0x0000001114147c12 */ /* 0x000fe2000f8ec0ff */
[----:B------:R-:W-:Y:S01]  /*5830*/  IMAD.MOV R22, RZ, RZ, -R22 ;  /* 0x000000ffff167224 */ /* 0x000fe200078e0a16 */
[----:B------:R-:W-:Y:S01]  /*5840*/  SHF.R.U64 R5, R4, UR4, R5 ;  /* 0x0000000404057c19 */ /* 0x000fe20008001205 */
[----:B------:R-:W-:Y:S01]  /*5850*/  ULDC UR4, c[0x0][0x638] ;  /* 0x00018e0000047ab9 */ /* 0x000fe20000000800 */
[----:B------:R-:W-:Y:S01]  /*5860*/  LOP3.LUT R9, R9, UR16, RZ, 0xc0, !PT ;  /* 0x0000001009097c12 */ /* 0x000fe2000f8ec0ff */
[----:B------:R-:W-:Y:S01]  /*5870*/  ULDC UR5, c[0x0][0x610] ;  /* 0x0001840000057ab9 */ /* 0x000fe20000000800 */
[----:B------:R-:W-:Y:S02]  /*5880*/  IMAD.MOV.U32 R4, RZ, RZ, 0x1 ;  /* 0x00000001ff047424 */ /* 0x000fe400078e00ff */
[----:B------:R-:W-:-:S02]  /*5890*/  IMAD.MOV R7, RZ, RZ, -R5 ;  /* 0x000000ffff077224 */ /* 0x000fc400078e0a05 */
[----:B------:R-:W-:Y:S02]  /*58a0*/  IMAD R20, R5, UR18, R20 ;  /* 0x0000001205147c24 */ /* 0x000fe4000f8e0214 */
[----:B0-----:R-:W-:Y:S02]  /*58b0*/  @P1 IMAD R15, R21, R22, R14 ;  /* 0x00000016150f1224 */ /* 0x001fe400078e020e */
[----:B------:R-:W-:Y:S01]  /*58c0*/  IMAD R18, R7, UR4, R18 ;  /* 0x0000000407127c24 */ /* 0x000fe2000f8e0212 */
[----:B------:R-:W-:Y:S01]  /*58d0*/  ULDC UR4, c[0x0][0x600] ;  /* 0x0001800000047ab9 */ /* 0x000fe20000000800 */
[----:B------:R-:W-:Y:S02]  /*58e0*/  IMAD R15, R20, UR5, R15 ;  /* 0x00000005140f7c24 */ /* 0x000fe4000f8e020f */
[----:B------:R-:W-:-:S05]  /*58f0*/  IMAD R18, R18, UR4, R9 ;  /* 0x0000000412127c24 */ /* 0x000fca000f8e0209 */
[----:B------:R-:W-:Y:S02]  /*5900*/  SEL R9, R18, R15, !P1 ;  /* 0x0000000f12097207 */ /* 0x000fe40004800000 */
[----:B------:R-:W-:-:S07]  /*5910*/  SEL R7, R15, R18, !P1 ;  /* 0x000000120f077207 */ /* 0x000fce0004800000 */
.L_x_108:
[----:B------:R-:W-:Y:S05]  /*5920*/  BSYNC B1 ;  /* 0x0000000000017941 */ /* 0x000fea0003800000 */
.L_x_107:
[----:B------:R-:W-:-:S13]  /*5930*/  LOP3.LUT P1, RZ, R4, 0xff, RZ, 0xc0, !PT ;  /* 0x000000ff04ff7812 */ /* 0x000fda000782c0ff */
[----:B------:R-:W-:Y:S05]  /*5940*/  @P1 BRA `(.L_x_111) ;  /* 0xfffffff4004c1947 */ /* 0x000fea000383ffff */
[----:B------:R-:W-:Y:S05]  /*5950*/  BSYNC B0 ;  /* 0x0000000000007941 */ /* 0x000fea0003800000 */
.L_x_99:
[----:B------:R-:W-:-:S03]  /*5960*/  UMOV UR4, 0xffffffff ;  /* 0xffffffff00047882 */ /* 0x000fc60000000000 */
[----:B------:R-:W-:Y:S05]  /*5970*/  BRA.DIV UR4, `(.L_x_112) ;  /* 0x0000000e04107947 */ /* 0x000fea000b800000 */
[----:B------:R-:W-:-:S13]  /*5980*/  ELECT P6, URZ, PT ;  /* 0x00000000003f782f */ /* 0x000fda00038c0000 */
.L_x_140:
[----:B------:R-:W-:Y:S04]  /*5990*/  BSSY B0, `(.L_x_113) ;  /* 0x00000a9000007945 */ /* 0x000fe80003800000 */
[----:B------:R-:W-:Y:S05]  /*59a0*/  @!P6 BRA `(.L_x_114) ;  /* 0x00000008009ce947 */ /* 0x000fea0003800000 */
[----:B------:R-:W-:-:S04]  /*59b0*/  LOP3.LUT R19, R19, 0x2, RZ, 0xfc, !PT ;  /* 0x0000000213137812 */ /* 0x000fc800078efcff */
[----:B------:R-:W-:-:S13]  /*59c0*/  ISETP.NE.AND P0, PT, R19, 0x3, PT ;  /* 0x000000031300780c */ /* 0x000fda0003f05270 */
[----:B------:R-:W-:Y:S05]  /*59d0*/  @!P0 BRA `(.L_x_115) ;  /* 0x0000000000048947 */ /* 0x000fea0003800000 */
[----:B------:R-:W-:Y:S01]  /*59e0*/  BPT.TRAP 0x1 ;  /* 0x000000040000795c */ /* 0x000fe20000300000 */
.L_x_115:
[----:B------:R-:W0:Y:S01]  /*59f0*/  S2R R3, SR_CgaCtaId ;  /* 0x0000000000037919 */ /* 0x000e220000008800 */
[----:B------:R-:W-:-:S04]  /*5a00*/  MOV R2, 0x400 ;  /* 0x0000040000027802 */ /* 0x000fc80000000f00 */
[----:B0-----:R-:W-:Y:S02]  /*5a10*/  LEA R3, R3, R2, 0x18 ;  /* 0x0000000203037211 */ /* 0x001fe400078ec0ff */
[----:B------:R-:W-:-:S03]  /*5a20*/  SHF.L.U32 R2, R0, 0x1f, RZ ;  /* 0x0000001f00027819 */ /* 0x000fc600000006ff */
[----:B------:R-:W-:-:S04]  /*5a30*/  VIADD R3, R3, 0x90 ;  /* 0x0000009003037836 */ /* 0x000fc80000000000 */
[C---:B------:R-:W-:Y:S02]  /*5a40*/  IMAD R7, R12.reuse, 0x8, R3 ;  /* 0x000000080c077824 */ /* 0x040fe400078e0203 */
[----:B------:R-:W-:Y:S02]  /*5a50*/  VIADD R12, R12, 0x1 ;  /* 0x000000010c0c7836 */ /* 0x000fe40000000000 */
[----:B------:R-:W0:Y:S03]  /*5a60*/  SYNCS.PHASECHK.TRANS64.TRYWAIT P0, [R7+URZ], R2 ;  /* 0x00000002070075a7 */ /* 0x000e26000800017f */
[----:B------:R-:W-:-:S04]  /*5a70*/  ISETP.NE.AND P1, PT, R12, 0x12, PT ;  /* 0x000000120c00780c */ /* 0x000fc80003f25270 */
[----:B------:R-:W-:Y:S02]  /*5a80*/  SEL R5, RZ, 0x1, P1 ;  /* 0x00000001ff057807 */ /* 0x000fe40000800000 */
[----:B------:R-:W-:Y:S02]  /*5a90*/  SEL R12, R12, RZ, P1 ;  /* 0x000000ff0c0c7207 */ /* 0x000fe40000800000 */
[----:B------:R-:W-:-:S03]  /*5aa0*/  LOP3.LUT R5, R0, R5, RZ, 0x3c, !PT ;  /* 0x0000000500057212 */ /* 0x000fc600078e3cff */
[----:B------:R-:W-:Y:S01]  /*5ab0*/  IMAD R9, R12, 0x8, R3 ;  /* 0x000000080c097824 */ /* 0x000fe200078e0203 */
[----:B------:R-:W-:Y:S01]  /*5ac0*/  SHF.L.U32 R4, R5, 0x1f, RZ ;  /* 0x0000001f05047819 */ /* 0x000fe200000006ff */
[----:B0-----:R-:W-:Y:S06]  /*5ad0*/  @!P0 BRA `(.L_x_116) ;  /* 0x0000000800d88947 */ /* 0x001fec0003800000 */
.L_x_141:
[----:B------:R-:W1:Y:S01]  /*5ae0*/  SYNCS.PHASECHK.TRANS64.TRYWAIT P0, [R9+URZ], R4 ;  /* 0x00000004090075a7 */ /* 0x000e62000800017f */
[----:B------:R-:W-:-:S05]  /*5af0*/  VIADD R0, R12, 0x1 ;  /* 0x000000010c007836 */ /* 0x000fca0000000000 */
[----:B------:R-:W-:-:S04]  /*5b00*/  ISETP.NE.AND P1, PT, R0, 0x12, PT ;  /* 0x000000120000780c */ /* 0x000fc80003f25270 */
[----:B0-----:R-:W-:Y:S02]  /*5b10*/  SEL R2, RZ, 0x1, P1 ;  /* 0x00000001ff027807 */ /* 0x001fe40000800000 */
[----:B------:R-:W-:Y:S02]  /*5b20*/  SEL R0, R0, RZ, P1 ;  /* 0x000000ff00007207 */ /* 0x000fe40000800000 */
[----:B------:R-:W-:-:S03]  /*5b30*/  LOP3.LUT R7, R5, R2, RZ, 0x3c, !PT ;  /* 0x0000000205077212 */ /* 0x000fc600078e3cff */
[----:B------:R-:W-:Y:S01]  /*5b40*/  IMAD R6, R0, 0x8, R3 ;  /* 0x0000000800067824 */ /* 0x000fe200078e0203 */
[----:B------:R-:W-:Y:S01]  /*5b50*/  SHF.L.U32 R5, R7, 0x1f, RZ ;  /* 0x0000001f07057819 */ /* 0x000fe200000006ff */
[----:B-1----:R-:W-:Y:S06]  /*5b60*/  @!P0 BRA `(.L_x_117) ;  /* 0x0000000800c88947 */ /* 0x002fec0003800000 */
.L_x_142:
[----:B------:R-:W1:Y:S01]  /*5b70*/  SYNCS.PHASECHK.TRANS64.TRYWAIT P0, [R6+URZ], R5 ;  /* 0x00000005060075a7 */ /* 0x000e62000800017f */
[----:B------:R-:W-:-:S05]  /*5b80*/  VIADD R0, R0, 0x1 ;  /* 0x0000000100007836 */ /* 0x000fca0000000000 */
[----:B------:R-:W-:-:S04]  /*5b90*/  ISETP.NE.AND P1, PT, R0, 0x12, PT ;  /* 0x000000120000780c */ /* 0x000fc80003f25270 */
[----:B------:R-:W-:Y:S02]  /*5ba0*/  SEL R2, RZ, 0x1, P1 ;  /* 0x00000001ff027807 */ /* 0x000fe40000800000 */
[----:B------:R-:W-:Y:S02]  /*5bb0*/  SEL R0, R0, RZ, P1 ;  /* 0x000000ff00007207 */ /* 0x000fe40000800000 */
[----:B------:R-:W-:-:S03]  /*5bc0*/  LOP3.LUT R7, R7, R2, RZ, 0x3c, !PT ;  /* 0x0000000207077212 */ /* 0x000fc600078e3cff */
[----:B0-----:R-:W-:Y:S01]  /*5bd0*/  IMAD R9, R0, 0x8, R3 ;  /* 0x0000000800097824 */ /* 0x001fe200078e0203 */
[----:B------:R-:W-:Y:S01]  /*5be0*/  SHF.L.U32 R4, R7, 0x1f, RZ ;  /* 0x0000001f07047819 */ /* 0x000fe200000006ff */
[----:B-1----:R-:W-:Y:S06]  /*5bf0*/  @!P0 BRA `(.L_x_118) ;  /* 0x0000000800b88947 */ /* 0x002fec0003800000 */
.L_x_143:
        /* <DEDUP_REMOVED lines=9> */
.L_x_144:
        /* <DEDUP_REMOVED lines=9> */
.L_x_145:
        /* <DEDUP_REMOVED lines=9> */
.L_x_146:
        /* <DEDUP_REMOVED lines=9> */
.L_x_147:
        /* <DEDUP_REMOVED lines=9> */
.L_x_148:
        /* <DEDUP_REMOVED lines=9> */
.L_x_149:
        /* <DEDUP_REMOVED lines=9> */
.L_x_150:
        /* <DEDUP_REMOVED lines=9> */
.L_x_151:
        /* <DEDUP_REMOVED lines=9> */
.L_x_152:
        /* <DEDUP_REMOVED lines=9> */
.L_x_153:
        /* <DEDUP_REMOVED lines=9> */
.L_x_154:
        /* <DEDUP_REMOVED lines=9> */
.L_x_155:
        /* <DEDUP_REMOVED lines=9> */
.L_x_156:
[----:B------:R-:W1:Y:S01]  /*6350*/  SYNCS.PHASECHK.TRANS64.TRYWAIT P0, [R6+URZ], R5 ;  /* 0x00000005060075a7 */ /* 0x000e62000800017f */
[----:B------:R-:W-:-:S05]  /*6360*/  VIADD R0, R0, 0x1 ;  /* 0x0000000100007836 */ /* 0x000fca0000000000 */
[----:B------:R-:W-:-:S04]  /*6370*/  ISETP.NE.AND P1, PT, R0, 0x12, PT ;  /* 0x000000120000780c */ /* 0x000fc80003f25270 */
[----:B------:R-:W-:Y:S02]  /*6380*/  SEL R2, RZ, 0x1, P1 ;  /* 0x00000001ff027807 */ /* 0x000fe40000800000 */
[----:B------:R-:W-:Y:S02]  /*6390*/  SEL R0, R0, RZ, P1 ;  /* 0x000000ff00007207 */ /* 0x000fe40000800000 */
[----:B------:R-:W-:Y:S01]  /*63a0*/  LOP3.LUT R2, R7, R2, RZ, 0x3c, !PT ;  /* 0x0000000207027212 */ /* 0x000fe200078e3cff */
[----:B-1----:R-:W-:Y:S06]  /*63b0*/  @!P0 BRA `(.L_x_132) ;  /* 0x0000000400e08947 */ /* 0x002fec0003800000 */
.L_x_157:
[----:B------:R-:W-:Y:S01]  /*63c0*/  IMAD R3, R0, 0x8, R3 ;  /* 0x0000000800037824 */ /* 0x000fe200078e0203 */
[----:B------:R-:W-:-:S07]  /*63d0*/  SHF.L.U32 R0, R2, 0x1f, RZ ;  /* 0x0000001f02007819 */ /* 0x000fce00000006ff */
.L_x_133:
[----:B--2---:R2:W3:Y:S02]  /*63e0*/  SYNCS.PHASECHK.TRANS64.TRYWAIT P0, [R3+URZ], R0 ;  /* 0x00000000030075a7 */ /* 0x0044e4000800017f */
[----:B---3--:R-:W-:Y:S05]  /*63f0*/  @!P0 NANOSLEEP.SYNCS 0x989680 ;  /* 0x009896800000895d */ /* 0x008fea0003900000 */
[----:B------:R-:W3:Y:S02]  /*6400*/  @!P0 SYNCS.PHASECHK.TRANS64 P0, [R3+URZ], R0 ;  /* 0x00000000030085a7 */ /* 0x000ee4000800007f */
[----:B---3--:R-:W-:Y:S05]  /*6410*/  @!P0 BRA `(.L_x_133) ;  /* 0xfffffffc00f08947 */ /* 0x008fea000383ffff */
.L_x_114:
[----:B------:R-:W-:Y:S05]  /*6420*/  BSYNC B0 ;  /* 0x0000000000007941 */ /* 0x000fea0003800000 */
.L_x_113:
[----:B------:R-:W-:Y:S05]  /*6430*/  EXIT ;  /* 0x000000000000794d */ /* 0x000fea0003800000 */
.L_x_18:
[----:B---3--:R3:W4:Y:S02]  /*6440*/  SYNCS.PHASECHK.TRANS64.TRYWAIT P1, [R3+URZ], R0 ;  /* 0x00000000030075a7 */ /* 0x008724000802017f */
[----:B----4-:R-:W-:Y:S05]  /*6450*/  @!P1 NANOSLEEP.SYNCS 0x989680 ;  /* 0x009896800000995d */ /* 0x010fea0003900000 */
[----:B------:R-:W4:Y:S02]  /*6460*/  @!P1 SYNCS.PHASECHK.TRANS64 P1, [R3+URZ], R0 ;  /* 0x00000000030095a7 */ /* 0x000f24000802007f */
[----:B----4-:R-:W-:Y:S05]  /*6470*/  @!P1 BRA `(.L_x_18) ;  /* 0xfffffffc00f09947 */ /* 0x010fea000383ffff */
[----:B------:R-:W-:Y:S05]  /*6480*/  BRA `(.L_x_17) ;  /* 0xffffffac00dc7947 */ /* 0x000fea000383ffff */
.L_x_23:
[----:B-1----:R-:W-:-:S04]  /*6490*/  IMAD.U32 R4, RZ, RZ, UR4 ;  /* 0x00000004ff047e24 */ /* 0x002fc8000f8e00ff */
[----:B------:R1:W2:Y:S03]  /*64a0*/  SYNCS.PHASECHK.TRANS64.TRYWAIT P1, [R4+URZ], R3 ;  /* 0x00000003040075a7 */ /* 0x0002a6000802017f */
[----:B--2---:R-:W-:Y:S05]  /*64b0*/  @!P1 NANOSLEEP.SYNCS 0x989680 ;  /* 0x009896800000995d */ /* 0x004fea0003900000 */
[----:B------:R-:W2:Y:S02]  /*64c0*/  @!P1 SYNCS.PHASECHK.TRANS64 P1, [R4+URZ], R3 ;  /* 0x00000003040095a7 */ /* 0x000ea4000802007f */
[----:B--2---:R-:W-:Y:S05]  /*64d0*/  @!P1 BRA `(.L_x_23) ;  /* 0xfffffffc00ec9947 */ /* 0x004fea000383ffff */
[----:B------:R-:W-:Y:S05]  /*64e0*/  BRA `(.L_x_22) ;  /* 0xffffffb0007c7947 */ /* 0x000fea000383ffff */
.L_x_100:
[----:B------:R-:W-:Y:S01]  /*64f0*/  BSSY B1, `(.L_x_134) ;  /* 0x0000006000017945 */ /* 0x000fe20003800000 */
[----:B------:R-:W-:-:S07]  /*6500*/  IMAD.MOV.U32 R15, RZ, RZ, -0x1 ;  /* 0xffffffffff0f7424 */ /* 0x000fce00078e00ff */
[----:B------:R-:W-:Y:S05]  /*6510*/  WARPSYNC.COLLECTIVE R15, `(.L_x_135) ;  /* 0x000000000f0c7348 */ /* 0x000fea0003c00000 */
[----:B------:R-:W-:Y:S02]  /*6520*/  ELECT P6, UR62, PT ;  /* 0x00000000003e782f */ /* 0x000fe400038c0000 */
[----:B------:R-:W-:Y:S01]  /*6530*/  MOV R14, UR62 ;  /* 0x0000003e000e7c02 */ /* 0x000fe20008000f00 */
[----:B------:R-:W-:Y:S10]  /*6540*/  ENDCOLLECTIVE ;  /* 0x000000000000791b */ /* 0x000ff40003800000 */
.L_x_135:
[----:B------:R-:W-:Y:S05]  /*6550*/  BSYNC B1 ;  /* 0x0000000000017941 */ /* 0x000fea0003800000 */
.L_x_134:
[----:B------:R-:W-:Y:S05]  /*6560*/  BRA `(.L_x_136) ;  /* 0xffffffe800507947 */ /* 0x000fea000383ffff */
.L_x_103:
[----:B0-----:R0:W1:Y:S02]  /*6570*/  SYNCS.PHASECHK.TRANS64.TRYWAIT P1, [R14+URZ+0x90], R7 ;  /* 0x000090070e0075a7 */ /* 0x001064000802017f */
[----:B-1----:R-:W-:Y:S05]  /*6580*/  @!P1 NANOSLEEP.SYNCS 0x989680 ;  /* 0x009896800000995d */ /* 0x002fea0003900000 */
[----:B------:R-:W1:Y:S02]  /*6590*/  @!P1 SYNCS.PHASECHK.TRANS64 P1, [R14+URZ+0x90], R7 ;  /* 0x000090070e0095a7 */ /* 0x000e64000802007f */
[----:B-1----:R-:W-:Y:S05]  /*65a0*/  @!P1 BRA `(.L_x_103) ;  /* 0xfffffffc00f09947 */ /* 0x002fea000383ffff */
[----:B------:R-:W-:Y:S05]  /*65b0*/  BRA `(.L_x_137) ;  /* 0xffffffe800847947 */ /* 0x000fea000383ffff */
.L_x_112:
[----:B------:R-:W-:Y:S01]  /*65c0*/  BSSY B0, `(.L_x_138) ;  /* 0x0000006000007945 */ /* 0x000fe20003800000 */
[----:B------:R-:W-:-:S07]  /*65d0*/  IMAD.MOV.U32 R15, RZ, RZ, -0x1 ;  /* 0xffffffffff0f7424 */ /* 0x000fce00078e00ff */
[----:B------:R-:W-:Y:S05]  /*65e0*/  WARPSYNC.COLLECTIVE R15, `(.L_x_139) ;  /* 0x000000000f0c7348 */ /* 0x000fea0003c00000 */
[----:B------:R-:W-:Y:S02]  /*65f0*/  ELECT P6, UR62, PT ;  /* 0x00000000003e782f */ /* 0x000fe400038c0000 */
[----:B------:R-:W-:Y:S01]  /*6600*/  MOV R14, UR62 ;  /* 0x0000003e000e7c02 */ /* 0x000fe20008000f00 */
[----:B------:R-:W-:Y:S10]  /*6610*/  ENDCOLLECTIVE ;  /* 0x000000000000791b */ /* 0x000ff40003800000 */
.L_x_139:
[----:B------:R-:W-:Y:S05]  /*6620*/  BSYNC B0 ;  /* 0x0000000000007941 */ /* 0x000fea0003800000 */
.L_x_138:
[----:B------:R-:W-:Y:S05]  /*6630*/  BRA `(.L_x_140) ;  /* 0xfffffff000d47947 */ /* 0x000fea000383ffff */
.L_x_116:
[----:B0-----:R0:W1:Y:S02]  /*6640*/  SYNCS.PHASECHK.TRANS64.TRYWAIT P0, [R7+URZ], R2 ;  /* 0x00000002070075a7 */ /* 0x001064000800017f */
[----:B-1----:R-:W-:Y:S05]  /*6650*/  @!P0 NANOSLEEP.SYNCS 0x989680 ;  /* 0x009896800000895d */ /* 0x002fea0003900000 */
[----:B------:R-:W1:Y:S02]  /*6660*/  @!P0 SYNCS.PHASECHK.TRANS64 P0, [R7+URZ], R2 ;  /* 0x00000002070085a7 */ /* 0x000e64000800007f */
[----:B-1----:R-:W-:Y:S05]  /*6670*/  @!P0 BRA `(.L_x_116) ;  /* 0xfffffffc00f08947 */ /* 0x002fea000383ffff */
[----:B------:R-:W-:Y:S05]  /*6680*/  BRA `(.L_x_141) ;  /* 0xfffffff400147947 */ /* 0x000fea000383ffff */
.L_x_117:
[----:B0-----:R0:W1:Y:S02]  /*6690*/  SYNCS.PHASECHK.TRANS64.TRYWAIT P0, [R9+URZ], R4 ;  /* 0x00000004090075a7 */ /* 0x001064000800017f */
[----:B-1----:R-:W-:Y:S05]  /*66a0*/  @!P0 NANOSLEEP.SYNCS 0x989680 ;  /* 0x009896800000895d */ /* 0x002fea0003900000 */
[----:B------:R-:W1:Y:S02]  /*66b0*/  @!P0 SYNCS.PHASECHK.TRANS64 P0, [R9+URZ], R4 ;  /* 0x00000004090085a7 */ /* 0x000e64000800007f */
[----:B-1----:R-:W-:Y:S05]  /*66c0*/  @!P0 BRA `(.L_x_117) ;  /* 0xfffffffc00f08947 */ /* 0x002fea000383ffff */
[----:B------:R-:W-:Y:S05]  /*66d0*/  BRA `(.L_x_142) ;  /* 0xfffffff400247947 */ /* 0x000fea000383ffff */
.L_x_118:
[----:B0-----:R0:W1:Y:S02]  /*66e0*/  SYNCS.PHASECHK.TRANS64.TRYWAIT P0, [R6+URZ], R5 ;  /* 0x00000005060075a7 */ /* 0x001064000800017f */
[----:B-1----:R-:W-:Y:S05]  /*66f0*/  @!P0 NANOSLEEP.SYNCS 0x989680 ;  /* 0x009896800000895d */ /* 0x002fea0003900000 */
[----:B------:R-:W1:Y:S02]  /*6700*/  @!P0 SYNCS.PHASECHK.TRANS64 P0, [R6+URZ], R5 ;  /* 0x00000005060085a7 */ /* 0x000e64000800007f */
[----:B-1----:R-:W-:Y:S05]  /*6710*/  @!P0 BRA `(.L_x_118) ;  /* 0xfffffffc00f08947 */ /* 0x002fea000383ffff */
[----:B------:R-:W-:Y:S05]  /*6720*/  BRA `(.L_x_143) ;  /* 0xfffffff400347947 */ /* 0x000fea000383ffff */
.L_x_119:
[----:B0-----:R0:W1:Y:S02]  /*6730*/  SYNCS.PHASECHK.TRANS64.TRYWAIT P0, [R9+URZ], R4 ;  /* 0x00000004090075a7 */ /* 0x001064000800017f */
[----:B-1----:R-:W-:Y:S05]  /*6740*/  @!P0 NANOSLEEP.SYNCS 0x989680 ;  /* 0x009896800000895d */ /* 0x002fea0003900000 */
[----:B------:R-:W1:Y:S02]  /*6750*/  @!P0 SYNCS.PHASECHK.TRANS64 P0, [R9+URZ], R4 ;  /* 0x00000004090085a7 */ /* 0x000e64000800007f */
[----:B-1----:R-:W-:Y:S05]  /*6760*/  @!P0 BRA `(.L_x_119) ;  /* 0xfffffffc00f08947 */ /* 0x002fea000383ffff */
[----:B------:R-:W-:Y:S05]  /*6770*/  BRA `(.L_x_144) ;  /* 0xfffffff400447947 */ /* 0x000fea000383ffff */
.L_x_120:
[----:B0-----:R0:W1:Y:S02]  /*6780*/  SYNCS.PHASECHK.TRANS64.TRYWAIT P0, [R6+URZ], R5 ;  /* 0x00000005060075a7 */ /* 0x001064000800017f */
[----:B-1----:R-:W-:Y:S05]  /*6790*/  @!P0 NANOSLEEP.SYNCS 0x989680 ;  /* 0x009896800000895d */ /* 0x002fea0003900000 */
[----:B------:R-:W1:Y:S02]  /*67a0*/  @!P0 SYNCS.PHASECHK.TRANS64 P0, [R6+URZ], R5 ;  /* 0x00000005060085a7 */ /* 0x000e64000800007f */
[----:B-1----:R-:W-:Y:S05]  /*67b0*/  @!P0 BRA `(.L_x_120) ;  /* 0xfffffffc00f08947 */ /* 0x002fea000383ffff */
[----:B------:R-:W-:Y:S05]  /*67c0*/  BRA `(.L_x_145) ;  /* 0xfffffff400547947 */ /* 0x000fea000383ffff */
.L_x_121:
[----:B0-----:R0:W1:Y:S02]  /*67d0*/  SYNCS.PHASECHK.TRANS64.TRYWAIT P0, [R9+URZ], R4 ;  /* 0x00000004090075a7 */ /* 0x001064000800017f */
[----:B-1----:R-:W-:Y:S05]  /*67e0*/  @!P0 NANOSLEEP.SYNCS 0x989680 ;  /* 0x009896800000895d */ /* 0x002fea0003900000 */
[----:B------:R-:W1:Y:S02]  /*67f0*/  @!P0 SYNCS.PHASECHK.TRANS64 P0, [R9+URZ], R4 ;  /* 0x00000004090085a7 */ /* 0x000e64000800007f */
[----:B-1----:R-:W-:Y:S05]  /*6800*/  @!P0 BRA `(.L_x_121) ;  /* 0xfffffffc00f08947 */ /* 0x002fea000383ffff */
[----:B------:R-:W-:Y:S05]  /*6810*/  BRA `(.L_x_146) ;  /* 0xfffffff400647947 */ /* 0x000fea000383ffff */
.L_x_122:
[----:B0-----:R0:W1:Y:S02]  /*6820*/  SYNCS.PHASECHK.TRANS64.TRYWAIT P0, [R6+URZ], R5 ;  /* 0x00000005060075a7 */ /* 0x001064000800017f */
[----:B-1----:R-:W-:Y:S05]  /*6830*/  @!P0 NANOSLEEP.SYNCS 0x989680 ;  /* 0x009896800000895d */ /* 0x002fea0003900000 */
[----:B------:R-:W1:Y:S02]  /*6840*/  @!P0 SYNCS.PHASECHK.TRANS64 P0, [R6+URZ], R5 ;  /* 0x00000005060085a7 */ /* 0x000e64000800007f */
[----:B-1----:R-:W-:Y:S05]  /*6850*/  @!P0 BRA `(.L_x_122) ;  /* 0xfffffffc00f08947 */ /* 0x002fea000383ffff */
[----:B------:R-:W-:Y:S05]  /*6860*/  BRA `(.L_x_147) ;  /* 0xfffffff400747947 */ /* 0x000fea000383ffff */
.L_x_123:
[----:B0-----:R0:W1:Y:S02]  /*6870*/  SYNCS.PHASECHK.TRANS64.TRYWAIT P0, [R9+URZ], R4 ;  /* 0x00000004090075a7 */ /* 0x001064000800017f */
[----:B-1----:R-:W-:Y:S05]  /*6880*/  @!P0 NANOSLEEP.SYNCS 0x989680 ;  /* 0x009896800000895d */ /* 0x002fea0003900000 */
[----:B------:R-:W1:Y:S02]  /*6890*/  @!P0 SYNCS.PHASECHK.TRANS64 P0, [R9+URZ], R4 ;  /* 0x00000004090085a7 */ /* 0x000e64000800007f */
[----:B-1----:R-:W-:Y:S05]  /*68a0*/  @!P0 BRA `(.L_x_123) ;  /* 0xfffffffc00f08947 */ /* 0x002fea000383ffff */
[----:B------:R-:W-:Y:S05]  /*68b0*/  BRA `(.L_x_148) ;  /* 0xfffffff400847947 */ /* 0x000fea000383ffff */
.L_x_124:
[----:B0-----:R0:W1:Y:S02]  /*68c0*/  SYNCS.PHASECHK.TRANS64.TRYWAIT P0, [R6+URZ], R5 ;  /* 0x00000005060075a7 */ /* 0x001064000800017f */
[----:B-1----:R-:W-:Y:S05]  /*68d0*/  @!P0 NANOSLEEP.SYNCS 0x989680 ;  /* 0x009896800000895d */ /* 0x002fea0003900000 */
[----:B------:R-:W1:Y:S02]  /*68e0*/  @!P0 SYNCS.PHASECHK.TRANS64 P0, [R6+URZ], R5 ;  /* 0x00000005060085a7 */ /* 0x000e64000800007f */
[----:B-1----:R-:W-:Y:S05]  /*68f0*/  @!P0 BRA `(.L_x_124) ;  /* 0xfffffffc00f08947 */ /* 0x002fea000383ffff */
[----:B------:R-:W-:Y:S05]  /*6900*/  BRA `(.L_x_149) ;  /* 0xfffffff400947947 */ /* 0x000fea000383ffff */
.L_x_125:
[----:B0-----:R0:W1:Y:S02]  /*6910*/  SYNCS.PHASECHK.TRANS64.TRYWAIT P0, [R9+URZ], R4 ;  /* 0x00000004090075a7 */ /* 0x001064000800017f */
[----:B-1----:R-:W-:Y:S05]  /*6920*/  @!P0 NANOSLEEP.SYNCS 0x989680 ;  /* 0x009896800000895d */ /* 0x002fea0003900000 */
[----:B------:R-:W1:Y:S02]  /*6930*/  @!P0 SYNCS.PHASECHK.TRANS64 P0, [R9+URZ], R4 ;  /* 0x00000004090085a7 */ /* 0x000e64000800007f */
[----:B-1----:R-:W-:Y:S05]  /*6940*/  @!P0 BRA `(.L_x_125) ;  /* 0xfffffffc00f08947 */ /* 0x002fea000383ffff */
[----:B------:R-:W-:Y:S05]  /*6950*/  BRA `(.L_x_150) ;  /* 0xfffffff400a47947 */ /* 0x000fea000383ffff */
.L_x_126:
[----:B0-----:R0:W1:Y:S02]  /*6960*/  SYNCS.PHASECHK.TRANS64.TRYWAIT P0, [R6+URZ], R5 ;  /* 0x00000005060075a7 */ /* 0x001064000800017f */
[----:B-1----:R-:W-:Y:S05]  /*6970*/  @!P0 NANOSLEEP.SYNCS 0x989680 ;  /* 0x009896800000895d */ /* 0x002fea0003900000 */
[----:B------:R-:W1:Y:S02]  /*6980*/  @!P0 SYNCS.PHASECHK.TRANS64 P0, [R6+URZ], R5 ;  /* 0x00000005060085a7 */ /* 0x000e64000800007f */
[----:B-1----:R-:W-:Y:S05]  /*6990*/  @!P0 BRA `(.L_x_126) ;  /* 0xfffffffc00f08947 */ /* 0x002fea000383ffff */
[----:B------:R-:W-:Y:S05]  /*69a0*/  BRA `(.L_x_151) ;  /* 0xfffffff400b47947 */ /* 0x000fea000383ffff */
.L_x_127:
[----:B0-----:R0:W1:Y:S02]  /*69b0*/  SYNCS.PHASECHK.TRANS64.TRYWAIT P0, [R9+URZ], R4 ;  /* 0x00000004090075a7 */ /* 0x001064000800017f */
[----:B-1----:R-:W-:Y:S05]  /*69c0*/  @!P0 NANOSLEEP.SYNCS 0x989680 ;  /* 0x009896800000895d */ /* 0x002fea0003900000 */
[----:B------:R-:W1:Y:S02]  /*69d0*/  @!P0 SYNCS.PHASECHK.TRANS64 P0, [R9+URZ], R4 ;  /* 0x00000004090085a7 */ /* 0x000e64000800007f */
[----:B-1----:R-:W-:Y:S05]  /*69e0*/  @!P0 BRA `(.L_x_127) ;  /* 0xfffffffc00f08947 */ /* 0x002fea000383ffff */
[----:B------:R-:W-:Y:S05]  /*69f0*/  BRA `(.L_x_152) ;  /* 0xfffffff400c47947 */ /* 0x000fea000383ffff */
.L_x_128:
[----:B0-----:R0:W1:Y:S02]  /*6a00*/  SYNCS.PHASECHK.TRANS64.TRYWAIT P0, [R6+URZ], R5 ;  /* 0x00000005060075a7 */ /* 0x001064000800017f */
[----:B-1----:R-:W-:Y:S05]  /*6a10*/  @!P0 NANOSLEEP.SYNCS 0x989680 ;  /* 0x009896800000895d */ /* 0x002fea0003900000 */
[----:B------:R-:W1:Y:S02]  /*6a20*/  @!P0 SYNCS.PHASECHK.TRANS64 P0, [R6+URZ], R5 ;  /* 0x00000005060085a7 */ /* 0x000e64000800007f */
[----:B-1----:R-:W-:Y:S05]  /*6a30*/  @!P0 BRA `(.L_x_128) ;  /* 0xfffffffc00f08947 */ /* 0x002fea000383ffff */
[----:B------:R-:W-:Y:S05]  /*6a40*/  BRA `(.L_x_153) ;  /* 0xfffffff400d47947 */ /* 0x000fea000383ffff */
.L_x_129:
[----:B0-----:R0:W1:Y:S02]  /*6a50*/  SYNCS.PHASECHK.TRANS64.TRYWAIT P0, [R9+URZ], R4 ;  /* 0x00000004090075a7 */ /* 0x001064000800017f */
[----:B-1----:R-:W-:Y:S05]  /*6a60*/  @!P0 NANOSLEEP.SYNCS 0x989680 ;  /* 0x009896800000895d */ /* 0x002fea0003900000 */
[----:B------:R-:W1:Y:S02]  /*6a70*/  @!P0 SYNCS.PHASECHK.TRANS64 P0, [R9+URZ], R4 ;  /* 0x00000004090085a7 */ /* 0x000e64000800007f */
[----:B-1----:R-:W-:Y:S05]  /*6a80*/  @!P0 BRA `(.L_x_129) ;  /* 0xfffffffc00f08947 */ /* 0x002fea000383ffff */
[----:B------:R-:W-:Y:S05]  /*6a90*/  BRA `(.L_x_154) ;  /* 0xfffffff400e47947 */ /* 0x000fea000383ffff */
.L_x_130:
[----:B0-----:R0:W1:Y:S02]  /*6aa0*/  SYNCS.PHASECHK.TRANS64.TRYWAIT P0, [R6+URZ], R5 ;  /* 0x00000005060075a7 */ /* 0x001064000800017f */
[----:B-1----:R-:W-:Y:S05]  /*6ab0*/  @!P0 NANOSLEEP.SYNCS 0x989680 ;  /* 0x009896800000895d */ /* 0x002fea0003900000 */
[----:B------:R-:W1:Y:S02]  /*6ac0*/  @!P0 SYNCS.PHASECHK.TRANS64 P0, [R6+URZ], R5 ;  /* 0x00000005060085a7 */ /* 0x000e64000800007f */
[----:B-1----:R-:W-:Y:S05]  /*6ad0*/  @!P0 BRA `(.L_x_130) ;  /* 0xfffffffc00f08947 */ /* 0x002fea000383ffff */
[----:B------:R-:W-:Y:S05]  /*6ae0*/  BRA `(.L_x_155) ;  /* 0xfffffff400f47947 */ /* 0x000fea000383ffff */
.L_x_131:
[----:B0-----:R0:W1:Y:S02]  /*6af0*/  SYNCS.PHASECHK.TRANS64.TRYWAIT P0, [R9+URZ], R4 ;  /* 0x00000004090075a7 */ /* 0x001064000800017f */
[----:B-1----:R-:W-:Y:S05]  /*6b00*/  @!P0 NANOSLEEP.SYNCS 0x989680 ;  /* 0x009896800000895d */ /* 0x002fea0003900000 */
[----:B------:R-:W1:Y:S02]  /*6b10*/  @!P0 SYNCS.PHASECHK.TRANS64 P0, [R9+URZ], R4 ;  /* 0x00000004090085a7 */ /* 0x000e64000800007f */
[----:B-1----:R-:W-:Y:S05]  /*6b20*/  @!P0 BRA `(.L_x_131) ;  /* 0xfffffffc00f08947 */ /* 0x002fea000383ffff */
[----:B------:R-:W-:Y:S05]  /*6b30*/  BRA `(.L_x_156) ;  /* 0xfffffff800047947 */ /* 0x000fea000383ffff */
.L_x_132:
[----:B-1----:R1:W2:Y:S02]  /*6b40*/  SYNCS.PHASECHK.TRANS64.TRYWAIT P0, [R6+URZ], R5 ;  /* 0x00000005060075a7 */ /* 0x0022a4000800017f */
[----:B--2---:R-:W-:Y:S05]  /*6b50*/  @!P0 NANOSLEEP.SYNCS 0x989680 ;  /* 0x009896800000895d */ /* 0x004fea0003900000 */
[----:B------:R-:W2:Y:S02]  /*6b60*/  @!P0 SYNCS.PHASECHK.TRANS64 P0, [R6+URZ], R5 ;  /* 0x00000005060085a7 */ /* 0x000ea4000800007f */
[----:B--2---:R-:W-:Y:S05]  /*6b70*/  @!P0 BRA `(.L_x_132) ;  /* 0xfffffffc00f08947 */ /* 0x004fea000383ffff */
[----:B------:R-:W-:Y:S05]  /*6b80*/  BRA `(.L_x_157) ;  /* 0xfffffff8000c7947 */ /* 0x000fea000383ffff */
.L_x_158:
[----:B------:R-:W-:-:S00]  /*6b90*/  BRA `(.L_x_158) ;  /* 0xfffffffc00fc7947 */ /* 0x000fc0000383ffff */
[----:B------:R-:W-:-:S00]  /*6ba0*/  NOP ;  /* 0x0000000000007918 */ /* 0x000fc00000000000 */
        /* <DEDUP_REMOVED lines=13> */
.L_x_159:


//--------------------- .nv.global.init           --------------------------
	.section	.nv.global.init,"aw",@progbits
.nv.global.init:
	.type		$str$22,@object
	.size		$str$22,($str$23 - $str$22)
$str$22:
        /*0000*/ 	.byte	0x6b, 0x5f, 0x74, 0x69, 0x6c, 0x65, 0x5f, 0x63, 0x6f, 0x75, 0x6e, 0x74, 0x20, 0x3e, 0x3d, 0x20
        /*0010*/ 	.byte	0x31, 0x00
	.type		$str$23,@object
	.size		$str$23,(__unnamed_1 - $str$23)
$str$23:
        /*0012*/ 	.byte	0x2f, 0x74, 0x6d, 0x70, 0x2f, 0x63, 0x75, 0x74, 0x6c, 0x61, 0x73, 0x73, 0x5f, 0x73, 0x77, 0x65
        /*0022*/ 	.byte	0x65, 0x70, 0x5f, 0x73, 0x72, 0x63, 0x2f, 0x69, 0x6e, 0x63, 0x6c, 0x75, 0x64, 0x65, 0x2f, 0x63
        /*0032*/ 	.byte	0x75, 0x74, 0x6c, 0x61, 0x73, 0x73, 0x2f, 0x67, 0x65, 0x6d, 0x6d, 0x2f, 0x63, 0x6f, 0x6c, 0x6c
        /*0042*/ 	.byte	0x65, 0x63, 0x74, 0x69, 0x76, 0x65, 0x2f, 0x73, 0x6d, 0x39, 0x30, 0x5f, 0x6d, 0x6d, 0x61, 0x5f
        /*0052*/ 	.byte	0x74, 0x6d, 0x61, 0x5f, 0x67, 0x6d, 0x6d, 0x61, 0x5f, 0x73, 0x73, 0x5f, 0x77, 0x61, 0x72, 0x70
        /*0062*/ 	.byte	0x73, 0x70, 0x65, 0x63, 0x69, 0x61, 0x6c, 0x69, 0x7a, 0x65, 0x64, 0x2e, 0x68, 0x70, 0x70, 0x00
	.type		__unnamed_1,@object
	.size		__unnamed_1,(.L_0 - __unnamed_1)
__unnamed_1:
        /*0072*/ 	.byte	0x76, 0x6f, 0x69, 0x64, 0x20, 0x63, 0x75, 0x74, 0x6c, 0x61, 0x73, 0x73, 0x3a, 0x3a, 0x67, 0x65
        /* <DEDUP_REMOVED lines=180> */
        /*0bc2*/ 	.byte	0x79, 0x5d, 0x00
.L_0:


//--------------------- .nv.shared._ZN7cutlass13device_kernelINS_4gemm6kernel13GemmUniversalIN4cute5tupleIJiiiiEEENS1_10collective13CollectiveMmaINS1_34MainloopSm90TmaGmmaWarpSpecializedILi18ENS5_IJNS4_1CILi1EEESB_SB_EEENS1_35KernelTmaWarpSpecializedCooperativeEEENS5_IJNSA_ILi128EEENSA_ILi64EEENSA_ILi32EEEEEENS_10bfloat16_tENS5_IJlSB_lEEESJ_SK_NS4_8TiledMMAINS4_8MMA_AtomIJNS4_4SM904GMMA27MMA_64x64x16_F32BF16BF16_SSILNSO_5MajorE0ELSQ_0ELNSO_7ScaleInE1ELSR_1EEEEEENS4_6LayoutINS5_IJNSA_ILi2EEESB_SB_EEENS5_IJSB_NSA_ILi0EEESX_EEEEENS5_IJNS4_10UnderscoreES10_S10_EEEEENS4_13SM90_TMA_LOADENS4_14ComposedLayoutINS4_7SwizzleILi2ELi4ELi3EEENS4_18smem_ptr_flag_bitsILi16EEENSU_INS5_IJNSA_ILi8EEESH_EEENS5_IJSH_SB_EEEEEEEvNS4_8identityES13_S1D_vS1E_EENS_8epilogue10collective6detail29Sm90TmaWarpSpecializedAdapterINS1H_15DefaultEpilogueISJ_SK_SK_NS1G_6thread17LinearCombinationISJ_Li1EffLNS1L_9ScaleType4KindE0ELNS_15FloatRoundStyleE2ESJ_EENS1_15EpilogueDefaultEEEEEvvEEEEvNT_6ParamsE --------------------------
	.section	.nv.shared._ZN7cutlass13device_kernelINS_4gemm6kernel13GemmUniversalIN4cute5tupleIJiiiiEEENS1_10collective13CollectiveMmaINS1_34MainloopSm90TmaGmmaWarpSpecializedILi18ENS5_IJNS4_1CILi1EEESB_SB_EEENS1_35KernelTmaWarpSpecializedCooperativeEEENS5_IJNSA_ILi128EEENSA_ILi64EEENSA_ILi32EEEEEENS_10bfloat16_tENS5_IJlSB_lEEESJ_SK_NS4_8TiledMMAINS4_8MMA_AtomIJNS4_4SM904GMMA27MMA_64x64x16_F32BF16BF16_SSILNSO_5MajorE0ELSQ_0ELNSO_7ScaleInE1ELSR_1EEEEEENS4_6LayoutINS5_IJNSA_ILi2EEESB_SB_EEENS5_IJSB_NSA_ILi0EEESX_EEEEENS5_IJNS4_10UnderscoreES10_S10_EEEEENS4_13SM90_TMA_LOADENS4_14ComposedLayoutINS4_7SwizzleILi2ELi4ELi3EEENS4_18smem_ptr_flag_bitsILi16EEENSU_INS5_IJNSA_ILi8EEESH_EEENS5_IJSH_SB_EEEEEEEvNS4_8identityES13_S1D_vS1E_EENS_8epilogue10collective6detail29Sm90TmaWarpSpecializedAdapterINS1H_15DefaultEpilogueISJ_SK_SK_NS1G_6thread17LinearCombinationISJ_Li1EffLNS1L_9ScaleType4KindE0ELNS_15FloatRoundStyleE2ESJ_EENS1_15EpilogueDefaultEEEEEvvEEEEvNT_6ParamsE,"aw",@nobits
	.sectionflags	@""
	.align	16
	.zero		1024


//--------------------- .nv.shared.reserved.0     --------------------------
	.section	.nv.shared.reserved.0,"aw",@nobits
	.weak		__nv_reservedSMEM_offset_0_alias
	.size		__nv_reservedSMEM_offset_0_alias, 0, 0
	.other		__nv_reservedSMEM_offset_0_alias,@"STO_CUDA_RESERVED_SHARED STV_DEFAULT"
__nv_reservedSMEM_offset_0_alias:
	.zero		0


//--------------------- .nv.global                --------------------------
	.section	.nv.global,"aw",@nobits
.nv.global:
	.type		_ZN40_INTERNAL_eb5103a0_4_k_cu_f3567669_210784cute1_E,@object
	.size		_ZN40_INTERNAL_eb5103a0_4_k_cu_f3567669_210784cute1_E,(_ZN40_INTERNAL_eb5103a0_4_k_cu_f3567669_210784cuda3std3__45__cpo6cbeginE - _ZN40_INTERNAL_eb5103a0_4_k_cu_f3567669_210784cute1_E)
_ZN40_INTERNAL_eb5103a0_4_k_cu_f3567669_210784cute1_E:
	.zero		1
	.type		_ZN40_INTERNAL_eb5103a0_4_k_cu_f3567669_210784cuda3std3__45__cpo6cbeginE,@object
	.size		_ZN40_INTERNAL_eb5103a0_4_k_cu_f3567669_210784cuda3std3__45__cpo6cbeginE,(_ZN40_INTERNAL_eb5103a0_4_k_cu_f3567669_210784cuda3std3__48in_placeE - _ZN40_INTERNAL_eb5103a0_4_k_cu_f3567669_210784cuda3std3__45__cpo6cbeginE)
_ZN40_INTERNAL_eb5103a0_4_k_cu_f3567669_210784cuda3std3__45__cpo6cbeginE:
	.zero		1
	.type		_ZN40_INTERNAL_eb5103a0_4_k_cu_f3567669_210784cuda3std3__48in_placeE,@object
	.size		_ZN40_INTERNAL_eb5103a0_4_k_cu_f3567669_210784cuda3std3__48in_placeE,(_ZN40_INTERNAL_eb5103a0_4_k_cu_f3567669_210784cuda3std6ranges3__45__cpo9iter_moveE - _ZN40_INTERNAL_eb5103a0_4_k_cu_f3567669_210784cuda3std3__48in_placeE)
_ZN40_INTERNAL_eb5103a0_4_k_cu_f3567669_210784cuda3std3__48in_placeE:
	.zero		1
	.type		_ZN40_INTERNAL_eb5103a0_4_k_cu_f3567669_210784cuda3std6ranges3__45__cpo9iter_moveE,@object
	.size		_ZN40_INTERNAL_eb5103a0_4_k_cu_f3567669_210784cuda3std6ranges3__45__cpo9iter_moveE,(_ZN40_INTERNAL_eb5103a0_4_k_cu_f3567669_210784cuda3std3__45__cpo5beginE - _ZN40_INTERNAL_eb5103a0_4_k_cu_f3567669_210784cuda3std6ranges3__45__cpo9iter_moveE)
_ZN40_INTERNAL_eb5103a0_4_k_cu_f3567669_210784cuda3std6ranges3__45__cpo9iter_moveE:
	.zero		1
	.type		_ZN40_INTERNAL_eb5103a0_4_k_cu_f3567669_210784cuda3std3__45__cpo5beginE,@object
	.size		_ZN40_INTERNAL_eb5103a0_4_k_cu_f3567669_210784cuda3std3__45__cpo5beginE,(_ZN40_INTERNAL_eb5103a0_4_k_cu_f3567669_210784cuda3std3__442_GLOBAL__N__eb5103a0_4_k_cu_f3567669_210786ignoreE - _ZN40_INTERNAL_eb5103a0_4_k_cu_f3567669_210784cuda3std3__45__cpo5beginE)
_ZN40_INTERNAL_eb5103a0_4_k_cu_f3567669_210784cuda3std3__45__cpo5beginE:
	.zero		1
	.type		_ZN40_INTERNAL_eb5103a0_4_k_cu_f3567669_210784cuda3std3__442_GLOBAL__N__eb5103a0_4_k_cu_f3567669_210786ignoreE,@object
	.size		_ZN40_INTERNAL_eb5103a0_4_k_cu_f3567669_210784cuda3std3__442_GLOBAL__N__eb5103a0_4_k_cu_f3567669_210786ignoreE,(_ZN40_INTERNAL_eb5103a0_4_k_cu_f3567669_210784cute7productE - _ZN40_INTERNAL_eb5103a0_4_k_cu_f3567669_210784cuda3std3__442_GLOBAL__N__eb5103a0_4_k_cu_f3567669_210786ignoreE)
_ZN40_INTERNAL_eb5103a0_4_k_cu_f3567669_210784cuda3std3__442_GLOBAL__N__eb5103a0_4_k_cu_f3567669_210786ignoreE:
	.zero		1
	.type		_ZN40_INTERNAL_eb5103a0_4_k_cu_f3567669_210784cute7productE,@object
	.size		_ZN40_INTERNAL_eb5103a0_4_k_cu_f3567669_210784cute7productE,(_ZN40_INTERNAL_eb5103a0_4_k_cu_f3567669_210784cuda3std3__45__cpo3endE - _ZN40_INTERNAL_eb5103a0_4_k_cu_f3567669_210784cute7productE)
_ZN40_INTERNAL_eb5103a0_4_k_cu_f3567669_210784cute7productE:
	.zero		1
	.type		_ZN40_INTERNAL_eb5103a0_4_k_cu_f3567669_210784cuda3std3__45__cpo3endE,@object
	.size		_ZN40_INTERNAL_eb5103a0_4_k_cu_f3567669_210784cuda3std3__45__cpo3endE,(_ZN40_INTERNAL_eb5103a0_4_k_cu_f3567669_210784cuda3std3__419piecewise_constructE - _ZN40_INTERNAL_eb5103a0_4_k_cu_f3567669_210784cuda3std3__45__cpo3endE)
_ZN40_INTERNAL_eb5103a0_4_k_cu_f3567669_210784cuda3std3__45__cpo3endE:
	.zero		1
	.type		_ZN40_INTERNAL_eb5103a0_4_k_cu_f3567669_210784cuda3std3__419piecewise_constructE,@object
	.size		_ZN40_INTERNAL_eb5103a0_4_k_cu_f3567669_210784cuda3std3__419piecewise_constructE,(_ZN40_INTERNAL_eb5103a0_4_k_cu_f3567669_210784cuda3std3__45__cpo4cendE - _ZN40_INTERNAL_eb5103a0_4_k_cu_f3567669_210784cuda3std3__419piecewise_constructE)
_ZN40_INTERNAL_eb5103a0_4_k_cu_f3567669_210784cuda3std3__419piecewise_constructE:
	.zero		1
	.type		_ZN40_INTERNAL_eb5103a0_4_k_cu_f3567669_210784cuda3std3__45__cpo4cendE,@object
	.size		_ZN40_INTERNAL_eb5103a0_4_k_cu_f3567669_210784cuda3std3__45__cpo4cendE,(_ZN40_INTERNAL_eb5103a0_4_k_cu_f3567669_210784cuda3std6ranges3__45__cpo4swapE - _ZN40_INTERNAL_eb5103a0_4_k_cu_f3567669_210784cuda3std3__45__cpo4cendE)
_ZN40_INTERNAL_eb5103a0_4_k_cu_f3567669_210784cuda3std3__45__cpo4cendE:
	.zero		1
	.type		_ZN40_INTERNAL_eb5103a0_4_k_cu_f3567669_210784cuda3std6ranges3__45__cpo4swapE,@object
	.size		_ZN40_INTERNAL_eb5103a0_4_k_cu_f3567669_210784cuda3std6ranges3__45__cpo4swapE,(.L_8 - _ZN40_INTERNAL_eb5103a0_4_k_cu_f3567669_210784cuda3std6ranges3__45__cpo4swapE)
_ZN40_INTERNAL_eb5103a0_4_k_cu_f3567669_210784cuda3std6ranges3__45__cpo4swapE:
	.zero		1
.L_8:


//--------------------- .nv.constant0._ZN7cutlass13device_kernelINS_4gemm6kernel13GemmUniversalIN4cute5tupleIJiiiiEEENS1_10collective13CollectiveMmaINS1_34MainloopSm90TmaGmmaWarpSpecializedILi18ENS5_IJNS4_1CILi1EEESB_SB_EEENS1_35KernelTmaWarpSpecializedCooperativeEEENS5_IJNSA_ILi128EEENSA_ILi64EEENSA_ILi32EEEEEENS_10bfloat16_tENS5_IJlSB_lEEESJ_SK_NS4_8TiledMMAINS4_8MMA_AtomIJNS4_4SM904GMMA27MMA_64x64x16_F32BF16BF16_SSILNSO_5MajorE0ELSQ_0ELNSO_7ScaleInE1ELSR_1EEEEEENS4_6LayoutINS5_IJNSA_ILi2EEESB_SB_EEENS5_IJSB_NSA_ILi0EEESX_EEEEENS5_IJNS4_10UnderscoreES10_S10_EEEEENS4_13SM90_TMA_LOADENS4_14ComposedLayoutINS4_7SwizzleILi2ELi4ELi3EEENS4_18smem_ptr_flag_bitsILi16EEENSU_INS5_IJNSA_ILi8EEESH_EEENS5_IJSH_SB_EEEEEEEvNS4_8identityES13_S1D_vS1E_EENS_8epilogue10collective6detail29Sm90TmaWarpSpecializedAdapterINS1H_15DefaultEpilogueISJ_SK_SK_NS1G_6thread17LinearCombinationISJ_Li1EffLNS1L_9ScaleType4KindE0ELNS_15FloatRoundStyleE2ESJ_EENS1_15EpilogueDefaultEEEEEvvEEEEvNT_6ParamsE --------------------------
	.section	.nv.constant0._ZN7cutlass13device_kernelINS_4gemm6kernel13GemmUniversalIN4cute5tupleIJiiiiEEENS1_10collective13CollectiveMmaINS1_34MainloopSm90TmaGmmaWarpSpecializedILi18ENS5_IJNS4_1CILi1EEESB_SB_EEENS1_35KernelTmaWarpSpecializedCooperativeEEENS5_IJNSA_ILi128EEENSA_ILi64EEENSA_ILi32EEEEEENS_10bfloat16_tENS5_IJlSB_lEEESJ_SK_NS4_8TiledMMAINS4_8MMA_AtomIJNS4_4SM904GMMA27MMA_64x64x16_F32BF16BF16_SSILNSO_5MajorE0ELSQ_0ELNSO_7ScaleInE1ELSR_1EEEEEENS4_6LayoutINS5_IJNSA_ILi2EEESB_SB_EEENS5_IJSB_NSA_ILi0EEESX_EEEEENS5_IJNS4_10UnderscoreES10_S10_EEEEENS4_13SM90_TMA_LOADENS4_14ComposedLayoutINS4_7SwizzleILi2ELi4ELi3EEENS4_18smem_ptr_flag_bitsILi16EEENSU_INS5_IJNSA_ILi8EEESH_EEENS5_IJSH_SB_EEEEEEEvNS4_8identityES13_S1D_vS1E_EENS_8epilogue10collective6detail29Sm90TmaWarpSpecializedAdapterINS1H_15DefaultEpilogueISJ_SK_SK_NS1G_6thread17LinearCombinationISJ_Li1EffLNS1L_9ScaleType4KindE0ELNS_15FloatRoundStyleE2ESJ_EENS1_15EpilogueDefaultEEEEEvvEEEEvNT_6ParamsE,"a",@progbits
	.sectionflags	@""
	.align	4
.nv.constant0._ZN7cutlass13device_kernelINS_4gemm6kernel13GemmUniversalIN4cute5tupleIJiiiiEEENS1_10collective13CollectiveMmaINS1_34MainloopSm90TmaGmmaWarpSpecializedILi18ENS5_IJNS4_1CILi1EEESB_SB_EEENS1_35KernelTmaWarpSpecializedCooperativeEEENS5_IJNSA_ILi128EEENSA_ILi64EEENSA_ILi32EEEEEENS_10bfloat16_tENS5_IJlSB_lEEESJ_SK_NS4_8TiledMMAINS4_8MMA_AtomIJNS4_4SM904GMMA27MMA_64x64x16_F32BF16BF16_SSILNSO_5MajorE0ELSQ_0ELNSO_7ScaleInE1ELSR_1EEEEEENS4_6LayoutINS5_IJNSA_ILi2EEESB_SB_EEENS5_IJSB_NSA_ILi0EEESX_EEEEENS5_IJNS4_10UnderscoreES10_S10_EEEEENS4_13SM90_TMA_LOADENS4_14ComposedLayoutINS4_7SwizzleILi2ELi4ELi3EEENS4_18smem_ptr_flag_bitsILi16EEENSU_INS5_IJNSA_ILi8EEESH_EEENS5_IJSH_SB_EEEEEEEvNS4_8identityES13_S1D_vS1E_EENS_8epilogue10collective6detail29Sm90TmaWarpSpecializedAdapterINS1H_15DefaultEpilogueISJ_SK_SK_NS1G_6thread17LinearCombinationISJ_Li1EffLNS1L_9ScaleType4KindE0ELNS_15FloatRoundStyleE2ESJ_EENS1_15EpilogueDefaultEEEEEvvEEEEvNT_6ParamsE:
	.zero		1664


//--------------------- SYMBOLS --------------------------

	.type		.nv.reservedSmem.offset0,@object
	.size		.nv.reservedSmem.offset0,0x4
	.type		__assertfail,@function
